	.target	sm_90a

	.elftype	@"ET_EXEC"


//--------------------- .note.nv.tkinfo           --------------------------
	.section	.note.nv.tkinfo,"",@"SHT_NOTE"
	.sectionflags	@"SHF_NOTE_NV_TKINFO"
	.tkinfo
        /*0018*/ 	.word	0x00000002
        /*0030*/ 	.string	""
        /*0030*/ 	.string	"ptxas"
        /*0030*/ 	.string	"Cuda compilation tools, release 13.0, V13.0.88"
        /*0030*/ 	.string	"Build cuda_13.0.r13.0/compiler.36424714_0"
        /*0030*/ 	.string	"-arch sm_90a -m 64 "



//--------------------- .note.nv.cuinfo           --------------------------
	.section	.note.nv.cuinfo,"",@"SHT_NOTE"
	.sectionflags	@"SHF_NOTE_NV_CUINFO"
        /*0018*/ 	.short	0x0002
        /*001a*/ 	.short	0x005a
        /*001c*/ 	.short	0x0082
	.zero		2


//--------------------- .nv.info                  --------------------------
	.section	.nv.info,"",@"SHT_CUDA_INFO"
	.align	4


	//----- nvinfo : EIATTR_REGCOUNT
	.align		4
        /*0000*/ 	.byte	0x04, 0x2f
        /*0002*/ 	.short	(.L_15 - .L_14)
	.align		4
.L_14:
        /*0004*/ 	.word	index@(_ZN7cutlass13device_kernelINS_4gemm6kernel13GemmUniversalIN4cute5tupleIJiiiiEEENS1_10collective13CollectiveMmaINS1_34MainloopSm90TmaGmmaWarpSpecializedILi4ENS5_IJNS4_1CILi1EEESB_SB_EEENS1_32KernelTmaWarpSpecializedPingpongEEENS5_IJNSA_ILi64EEENSA_ILi128EEENSA_ILi32EEEEEEaNS5_IJlSB_lEEEaSJ_NS4_8TiledMMAINS4_8MMA_AtomIJNS4_4SM904GMMA27MMA_64x128x32_S32S8S8_SS_TNEEEENS4_6LayoutISC_NS5_IJNSA_ILi0EEESR_SR_EEEEENS5_IJNS4_10UnderscoreESU_SU_EEEEENS4_13SM90_TMA_LOADENS4_14ComposedLayoutINS4_7SwizzleILi1ELi4ELi3EEENS4_18smem_ptr_flag_bitsILi8EEENSQ_INS5_IJNSA_ILi8EEESH_EEENS5_IJSH_SB_EEEEEEEvNS4_8identityESX_S17_vS18_EENS_8epilogue10collective6detail29Sm90TmaWarpSpecializedAdapterINS1B_15DefaultEpilogueIaSJ_SJ_NS1A_6thread17LinearCombinationIaLi1EiiLNS1F_9ScaleType4KindE0ELNS_15FloatRoundStyleE2EaEENS1_15EpilogueDefaultEEEEEvvEEEEvNT_6ParamsE)
        /*0008*/ 	.word	0x000000a8


	//----- nvinfo : EIATTR_FRAME_SIZE
	.align		4
.L_15:
        /*000c*/ 	.byte	0x04, 0x11
        /*000e*/ 	.short	(.L_17 - .L_16)
	.align		4
.L_16:
        /*0010*/ 	.word	index@(_ZN7cutlass13device_kernelINS_4gemm6kernel13GemmUniversalIN4cute5tupleIJiiiiEEENS1_10collective13CollectiveMmaINS1_34MainloopSm90TmaGmmaWarpSpecializedILi4ENS5_IJNS4_1CILi1EEESB_SB_EEENS1_32KernelTmaWarpSpecializedPingpongEEENS5_IJNSA_ILi64EEENSA_ILi128EEENSA_ILi32EEEEEEaNS5_IJlSB_lEEEaSJ_NS4_8TiledMMAINS4_8MMA_AtomIJNS4_4SM904GMMA27MMA_64x128x32_S32S8S8_SS_TNEEEENS4_6LayoutISC_NS5_IJNSA_ILi0EEESR_SR_EEEEENS5_IJNS4_10UnderscoreESU_SU_EEEEENS4_13SM90_TMA_LOADENS4_14ComposedLayoutINS4_7SwizzleILi1ELi4ELi3EEENS4_18smem_ptr_flag_bitsILi8EEENSQ_INS5_IJNSA_ILi8EEESH_EEENS5_IJSH_SB_EEEEEEEvNS4_8identityESX_S17_vS18_EENS_8epilogue10collective6detail29Sm90TmaWarpSpecializedAdapterINS1B_15DefaultEpilogueIaSJ_SJ_NS1A_6thread17LinearCombinationIaLi1EiiLNS1F_9ScaleType4KindE0ELNS_15FloatRoundStyleE2EaEENS1_15EpilogueDefaultEEEEEvvEEEEvNT_6ParamsE)
        /*0014*/ 	.word	0x00000000


	//----- nvinfo : EIATTR_MIN_STACK_SIZE
	.align		4
.L_17:
        /*0018*/ 	.byte	0x04, 0x12
        /*001a*/ 	.short	(.L_19 - .L_18)
	.align		4
.L_18:
        /*001c*/ 	.word	index@(_ZN7cutlass13device_kernelINS_4gemm6kernel13GemmUniversalIN4cute5tupleIJiiiiEEENS1_10collective13CollectiveMmaINS1_34MainloopSm90TmaGmmaWarpSpecializedILi4ENS5_IJNS4_1CILi1EEESB_SB_EEENS1_32KernelTmaWarpSpecializedPingpongEEENS5_IJNSA_ILi64EEENSA_ILi128EEENSA_ILi32EEEEEEaNS5_IJlSB_lEEEaSJ_NS4_8TiledMMAINS4_8MMA_AtomIJNS4_4SM904GMMA27MMA_64x128x32_S32S8S8_SS_TNEEEENS4_6LayoutISC_NS5_IJNSA_ILi0EEESR_SR_EEEEENS5_IJNS4_10UnderscoreESU_SU_EEEEENS4_13SM90_TMA_LOADENS4_14ComposedLayoutINS4_7SwizzleILi1ELi4ELi3EEENS4_18smem_ptr_flag_bitsILi8EEENSQ_INS5_IJNSA_ILi8EEESH_EEENS5_IJSH_SB_EEEEEEEvNS4_8identityESX_S17_vS18_EENS_8epilogue10collective6detail29Sm90TmaWarpSpecializedAdapterINS1B_15DefaultEpilogueIaSJ_SJ_NS1A_6thread17LinearCombinationIaLi1EiiLNS1F_9ScaleType4KindE0ELNS_15FloatRoundStyleE2EaEENS1_15EpilogueDefaultEEEEEvvEEEEvNT_6ParamsE)
        /*0020*/ 	.word	0x00000000
.L_19:


//--------------------- .nv.compat                --------------------------
	.section	.nv.compat,"",@"SHT_CUDA_COMPAT_INFO"
	.align	4
        /*0000*/ 	.byte	0x02, 0x09, 0x01, 0x00, 0x02, 0x02, 0x04, 0x00, 0x02, 0x05, 0x05, 0x00, 0x03, 0x07, 0x01, 0x01
        /*0010*/ 	.byte	0x02, 0x03, 0x01, 0x00, 0x02, 0x06, 0x01, 0x00, 0x04, 0x0b, 0x08, 0x00, 0x00, 0x00, 0x00, 0x00
        /*0020*/ 	.byte	0x00, 0x00, 0x00, 0x00


//--------------------- .nv.info._ZN7cutlass13device_kernelINS_4gemm6kernel13GemmUniversalIN4cute5tupleIJiiiiEEENS1_10collective13CollectiveMmaINS1_34MainloopSm90TmaGmmaWarpSpecializedILi4ENS5_IJNS4_1CILi1EEESB_SB_EEENS1_32KernelTmaWarpSpecializedPingpongEEENS5_IJNSA_ILi64EEENSA_ILi128EEENSA_ILi32EEEEEEaNS5_IJlSB_lEEEaSJ_NS4_8TiledMMAINS4_8MMA_AtomIJNS4_4SM904GMMA27MMA_64x128x32_S32S8S8_SS_TNEEEENS4_6LayoutISC_NS5_IJNSA_ILi0EEESR_SR_EEEEENS5_IJNS4_10UnderscoreESU_SU_EEEEENS4_13SM90_TMA_LOADENS4_14ComposedLayoutINS4_7SwizzleILi1ELi4ELi3EEENS4_18smem_ptr_flag_bitsILi8EEENSQ_INS5_IJNSA_ILi8EEESH_EEENS5_IJSH_SB_EEEEEEEvNS4_8identityESX_S17_vS18_EENS_8epilogue10collective6detail29Sm90TmaWarpSpecializedAdapterINS1B_15DefaultEpilogueIaSJ_SJ_NS1A_6thread17LinearCombinationIaLi1EiiLNS1F_9ScaleType4KindE0ELNS_15FloatRoundStyleE2EaEENS1_15EpilogueDefaultEEEEEvvEEEEvNT_6ParamsE --------------------------
	.section	.nv.info._ZN7cutlass13device_kernelINS_4gemm6kernel13GemmUniversalIN4cute5tupleIJiiiiEEENS1_10collective13CollectiveMmaINS1_34MainloopSm90TmaGmmaWarpSpecializedILi4ENS5_IJNS4_1CILi1EEESB_SB_EEENS1_32KernelTmaWarpSpecializedPingpongEEENS5_IJNSA_ILi64EEENSA_ILi128EEENSA_ILi32EEEEEEaNS5_IJlSB_lEEEaSJ_NS4_8TiledMMAINS4_8MMA_AtomIJNS4_4SM904GMMA27MMA_64x128x32_S32S8S8_SS_TNEEEENS4_6LayoutISC_NS5_IJNSA_ILi0EEESR_SR_EEEEENS5_IJNS4_10UnderscoreESU_SU_EEEEENS4_13SM90_TMA_LOADENS4_14ComposedLayoutINS4_7SwizzleILi1ELi4ELi3EEENS4_18smem_ptr_flag_bitsILi8EEENSQ_INS5_IJNSA_ILi8EEESH_EEENS5_IJSH_SB_EEEEEEEvNS4_8identityESX_S17_vS18_EENS_8epilogue10collective6detail29Sm90TmaWarpSpecializedAdapterINS1B_15DefaultEpilogueIaSJ_SJ_NS1A_6thread17LinearCombinationIaLi1EiiLNS1F_9ScaleType4KindE0ELNS_15FloatRoundStyleE2EaEENS1_15EpilogueDefaultEEEEEvvEEEEvNT_6ParamsE,"",@"SHT_CUDA_INFO"
	.sectionflags	@""
	.align	4


	//----- nvinfo : EIATTR_CUDA_API_VERSION
	.align		4
        /*0000*/ 	.byte	0x04, 0x37
        /*0002*/ 	.short	(.L_21 - .L_20)
.L_20:
        /*0004*/ 	.word	0x00000082


	//----- nvinfo : EIATTR_KPARAM_INFO
	.align		4
.L_21:
        /*0008*/ 	.byte	0x04, 0x17
        /*000a*/ 	.short	(.L_23 - .L_22)
.L_22:
        /*000c*/ 	.word	0x00000000
        /*0010*/ 	.short	0x0000
        /*0012*/ 	.short	0x0070
        /*0014*/ 	.byte	0x00, 0xf0, 0x01, 0x10


	//----- nvinfo : EIATTR_SPARSE_MMA_MASK
	.align		4
.L_23:
        /*0018*/ 	.byte	0x03, 0x50
        /*001a*/ 	.short	0x0000


	//----- nvinfo : EIATTR_MAXREG_COUNT
	.align		4
        /*001c*/ 	.byte	0x03, 0x1b
        /*001e*/ 	.short	0x00a8


	//----- nvinfo : EIATTR_NUM_BARRIERS
	.align		4
        /*0020*/ 	.byte	0x02, 0x4c
        /*0022*/ 	.byte	0x01
	.zero		1


	//----- nvinfo : EIATTR_EXTERNS
	.align		4
        /*0024*/ 	.byte	0x04, 0x0f
        /*0026*/ 	.short	(.L_25 - .L_24)


	//   ....[0]....
	.align		4
.L_24:
        /*0028*/ 	.word	index@(__assertfail)


	//----- nvinfo : EIATTR_MERCURY_ISA_VERSION
	.align		4
.L_25:
        /*002c*/ 	.byte	0x03, 0x5f
        /*002e*/ 	.short	0x0101


	//----- nvinfo : EIATTR_INT_WARP_WIDE_INSTR_OFFSETS
	.align		4
        /*0030*/ 	.byte	0x04, 0x31
        /*0032*/ 	.short	(.L_27 - .L_26)


	//   ....[0]....
.L_26:
        /*0034*/ 	.word	0x00000470


	//   ....[1]....
        /*0038*/ 	.word	0x00000490


	//   ....[2]....
        /*003c*/ 	.word	0x00000510


	//   ....[3]....
        /*0040*/ 	.word	0x00000520


	//   ....[4]....
        /*0044*/ 	.word	0x00000530


	//   ....[5]....
        /*0048*/ 	.word	0x00000550


	//   ....[6]....
        /*004c*/ 	.word	0x000005b0


	//   ....[7]....
        /*0050*/ 	.word	0x000005d0


	//----- nvinfo : EIATTR_COOP_GROUP_MASK_REGIDS
	.align		4
.L_27:
        /*0054*/ 	.byte	0x04, 0x29
        /*0056*/ 	.short	(.L_29 - .L_28)


	//   ....[0]....
.L_28:
        /*0058*/ 	.word	0xffffffff


	//   ....[1]....
        /*005c*/ 	.word	0xffffffff


	//   ....[2]....
        /*0060*/ 	.word	0xffffffff


	//   ....[3]....
        /*0064*/ 	.word	0xffffffff


	//   ....[4]....
        /*0068*/ 	.word	0xffffffff


	//   ....[5]....
        /*006c*/ 	.word	0xffffffff


	//----- nvinfo : EIATTR_COOP_GROUP_INSTR_OFFSETS
	.align		4
.L_29:
        /*0070*/ 	.byte	0x04, 0x28
        /*0072*/ 	.short	(.L_31 - .L_30)


	//   ....[0]....
.L_30:
        /*0074*/ 	.word	0x00000050


	//   ....[1]....
        /*0078*/ 	.word	0x00000080


	//   ....[2]....
        /*007c*/ 	.word	0x00000180


	//   ....[3]....
        /*0080*/ 	.word	0x00000390


	//   ....[4]....
        /*0084*/ 	.word	0x000003d0


	//   ....[5]....
        /*0088*/ 	.word	0x00000410


	//----- nvinfo : EIATTR_REG_RECONFIG
	.align		4
.L_31:
        /*008c*/ 	.byte	0x01, 0x54
	.zero		2


	//----- nvinfo : EIATTR_SYSCALL_OFFSETS
	.align		4
        /*0090*/ 	.byte	0x04, 0x46
        /*0092*/ 	.short	(.L_33 - .L_32)


	//   ....[0]....
.L_32:
        /*0094*/ 	.word	0x00001790


	//----- nvinfo : EIATTR_MBARRIER_INSTR_OFFSETS
	.align		4
.L_33:
        /*0098*/ 	.byte	0x04, 0x39
        /*009a*/ 	.short	(.L_35 - .L_34)


	//   ....[0]....
.L_34:
        /*009c*/ 	.word	0x00000300
        /*00a0*/ 	.word	0x000000ff
        /*00a4*/ 	.word	0x00000000
        /*00a8*/ 	.short	0x0100
        /*00aa*/ 	.byte	0x09
	.zero		1


	//   ....[1]....
        /*00ac*/ 	.word	0x00000310
        /*00b0*/ 	.word	0x000000ff
        /*00b4*/ 	.word	0x00000020
        /*00b8*/ 	.short	0x0100
        /*00ba*/ 	.byte	0x09
	.zero		1


	//   ....[2]....
        /*00bc*/ 	.word	0x00000320
        /*00c0*/ 	.word	0x000000ff
        /*00c4*/ 	.word	0x00000008
        /*00c8*/ 	.short	0x0100
        /*00ca*/ 	.byte	0x09
	.zero		1


	//   ....[3]....
        /*00cc*/ 	.word	0x00000330
        /*00d0*/ 	.word	0x000000ff
        /*00d4*/ 	.word	0x00000028
        /*00d8*/ 	.short	0x0100
        /*00da*/ 	.byte	0x09
	.zero		1


	//   ....[4]....
        /*00dc*/ 	.word	0x00000340
        /*00e0*/ 	.word	0x000000ff
        /*00e4*/ 	.word	0x00000010
        /*00e8*/ 	.short	0x0100
        /*00ea*/ 	.byte	0x09
	.zero		1


	//   ....[5]....
        /*00ec*/ 	.word	0x00000350
        /*00f0*/ 	.word	0x000000ff
        /*00f4*/ 	.word	0x00000030
        /*00f8*/ 	.short	0x0100
        /*00fa*/ 	.byte	0x09
	.zero		1


	//   ....[6]....
        /*00fc*/ 	.word	0x00000360
        /*0100*/ 	.word	0x000000ff
        /*0104*/ 	.word	0x00000018
        /*0108*/ 	.short	0x0100
        /*010a*/ 	.byte	0x09
	.zero		1


	//   ....[7]....
        /*010c*/ 	.word	0x00000370
        /*0110*/ 	.word	0x000000ff
        /*0114*/ 	.word	0x00000038
        /*0118*/ 	.short	0x0100
        /*011a*/ 	.byte	0x09
	.zero		1


	//   ....[8]....
        /*011c*/ 	.word	0x000005f0
        /*0120*/ 	.word	0x000000ff
        /*0124*/ 	.word	0x00000070
        /*0128*/ 	.short	0x0100
        /*012a*/ 	.byte	0x09
	.zero		1


	//   ....[9]....
        /*012c*/ 	.word	0x00000600
        /*0130*/ 	.word	0x000000ff
        /*0134*/ 	.word	0x00000078
        /*0138*/ 	.short	0x0100
        /*013a*/ 	.byte	0x09
	.zero		1


	//   ....[10]....
        /*013c*/ 	.word	0x00000640
        /*0140*/ 	.word	0x000000ff
        /*0144*/ 	.word	0x00000050
        /*0148*/ 	.short	0x0100
        /*014a*/ 	.byte	0x0a
	.zero		1


	//   ....[11]....
        /*014c*/ 	.word	0x00000660
        /*0150*/ 	.word	0x000000ff
        /*0154*/ 	.word	0x00000058
        /*0158*/ 	.short	0x0100
        /*015a*/ 	.byte	0x0a
	.zero		1


	//   ....[12]....
        /*015c*/ 	.word	0x00000670
        /*0160*/ 	.word	0x000000ff
        /*0164*/ 	.word	0x00000060
        /*0168*/ 	.short	0x0100
        /*016a*/ 	.byte	0x0a
	.zero		1


	//   ....[13]....
        /*016c*/ 	.word	0x00000680
        /*0170*/ 	.word	0x000000ff
        /*0174*/ 	.word	0x00000068
        /*0178*/ 	.short	0x0100
        /*017a*/ 	.byte	0x0a
	.zero		1


	//   ....[14]....
        /*017c*/ 	.word	0x00001650
        /*0180*/ 	.word	0x0000005d
        /*0184*/ 	.word	0xfffffff8
        /*0188*/ 	.short	0x010a
        /*018a*/ 	.byte	0x3f
	.zero		1


	//   ....[15]....
        /*018c*/ 	.word	0x00001830
        /*0190*/ 	.word	0x00000003
        /*0194*/ 	.word	0x00000000
        /*0198*/ 	.short	0x010a
        /*019a*/ 	.byte	0x3f
	.zero		1


	//   ....[16]....
        /*019c*/ 	.word	0x00001870
        /*01a0*/ 	.word	0x00000003
        /*01a4*/ 	.word	0x00000000
        /*01a8*/ 	.short	0x010a
        /*01aa*/ 	.byte	0x3f
	.zero		1


	//   ....[17]....
        /*01ac*/ 	.word	0x00001a00
        /*01b0*/ 	.word	0x000000ff
        /*01b4*/ 	.word	0x00000000
        /*01b8*/ 	.short	0x010a
        /*01ba*/ 	.byte	0x04
	.zero		1


	//   ....[18]....
        /*01bc*/ 	.word	0x00001a40
        /*01c0*/ 	.word	0x000000ff
        /*01c4*/ 	.word	0x00000000
        /*01c8*/ 	.short	0x010a
        /*01ca*/ 	.byte	0x04
	.zero		1


	//   ....[19]....
        /*01cc*/ 	.word	0x00001b40
        /*01d0*/ 	.word	0x000000ff
        /*01d4*/ 	.word	0x00000000
        /*01d8*/ 	.short	0x0101
        /*01da*/ 	.byte	0x04
	.zero		1


	//   ....[20]....
        /*01dc*/ 	.word	0x00001c30
        /*01e0*/ 	.word	0x00000062
        /*01e4*/ 	.word	0x00000000
        /*01e8*/ 	.short	0x0101
        /*01ea*/ 	.byte	0x34
	.zero		1


	//   ....[21]....
        /*01ec*/ 	.word	0x00001cf0
        /*01f0*/ 	.word	0x000000ff
        /*01f4*/ 	.word	0x00000000
        /*01f8*/ 	.short	0x0101
        /*01fa*/ 	.byte	0x04
	.zero		1


	//   ....[22]....
        /*01fc*/ 	.word	0x00001d60
        /*0200*/ 	.word	0x0000005d
        /*0204*/ 	.word	0x00000008
        /*0208*/ 	.short	0x010a
        /*020a*/ 	.byte	0x3f
	.zero		1


	//   ....[23]....
        /*020c*/ 	.word	0x000051d0
        /*0210*/ 	.word	0x0000005e
        /*0214*/ 	.word	0x00000000
        /*0218*/ 	.short	0x0101
        /*021a*/ 	.byte	0x34
	.zero		1


	//   ....[24]....
        /*021c*/ 	.word	0x00005b40
        /*0220*/ 	.word	0x0000000a
        /*0224*/ 	.word	0x00000020
        /*0228*/ 	.short	0x010a
        /*022a*/ 	.byte	0x3f
	.zero		1


	//   ....[25]....
        /*022c*/ 	.word	0x00005ee0
        /*0230*/ 	.word	0x00000003
        /*0234*/ 	.word	0x00000078
        /*0238*/ 	.short	0x0101
        /*023a*/ 	.byte	0x3f
	.zero		1


	//   ....[26]....
        /*023c*/ 	.word	0x00006670
        /*0240*/ 	.word	0x00000007
        /*0244*/ 	.word	0x00000000
        /*0248*/ 	.short	0x010a
        /*024a*/ 	.byte	0x3f
	.zero		1


	//   ....[27]....
        /*024c*/ 	.word	0x000066f0
        /*0250*/ 	.word	0x00000009
        /*0254*/ 	.word	0x00000000
        /*0258*/ 	.short	0x010a
        /*025a*/ 	.byte	0x3f
	.zero		1


	//   ....[28]....
        /*025c*/ 	.word	0x00006780
        /*0260*/ 	.word	0x00000006
        /*0264*/ 	.word	0x00000000
        /*0268*/ 	.short	0x010a
        /*026a*/ 	.byte	0x3f
	.zero		1


	//   ....[29]....
        /*026c*/ 	.word	0x00006810
        /*0270*/ 	.word	0x00000003
        /*0274*/ 	.word	0x00000000
        /*0278*/ 	.short	0x010a
        /*027a*/ 	.byte	0x3f
	.zero		1


	//   ....[30]....
        /*027c*/ 	.word	0x00006870
        /*0280*/ 	.word	0x0000005d
        /*0284*/ 	.word	0xfffffff8
        /*0288*/ 	.short	0x010a
        /*028a*/ 	.byte	0x3f
	.zero		1


	//   ....[31]....
        /*028c*/ 	.word	0x000068c0
        /*0290*/ 	.word	0x00000003
        /*0294*/ 	.word	0x00000000
        /*0298*/ 	.short	0x010a
        /*029a*/ 	.byte	0x3f
	.zero		1


	//   ....[32]....
        /*029c*/ 	.word	0x00006920
        /*02a0*/ 	.word	0x00000004
        /*02a4*/ 	.word	0x00000000
        /*02a8*/ 	.short	0x010a
        /*02aa*/ 	.byte	0x3f
	.zero		1


	//   ....[33]....
        /*02ac*/ 	.word	0x00006970
        /*02b0*/ 	.word	0x0000005d
        /*02b4*/ 	.word	0x00000008
        /*02b8*/ 	.short	0x010a
        /*02ba*/ 	.byte	0x3f
	.zero		1


	//   ....[34]....
        /*02bc*/ 	.word	0x00006a40
        /*02c0*/ 	.word	0x0000000a
        /*02c4*/ 	.word	0x00000020
        /*02c8*/ 	.short	0x010a
        /*02ca*/ 	.byte	0x3f
	.zero		1


	//   ....[35]....
        /*02cc*/ 	.word	0x00006b10
        /*02d0*/ 	.word	0x00000007
        /*02d4*/ 	.word	0x00000000
        /*02d8*/ 	.short	0x010a
        /*02da*/ 	.byte	0x3f
	.zero		1


	//   ....[36]....
        /*02dc*/ 	.word	0x00006b60
        /*02e0*/ 	.word	0x00000009
        /*02e4*/ 	.word	0x00000000
        /*02e8*/ 	.short	0x010a
        /*02ea*/ 	.byte	0x3f
	.zero		1


	//   ....[37]....
        /*02ec*/ 	.word	0x00006bb0
        /*02f0*/ 	.word	0x00000006
        /*02f4*/ 	.word	0x00000000
        /*02f8*/ 	.short	0x010a
        /*02fa*/ 	.byte	0x3f
	.zero		1


	//----- nvinfo : EIATTR_NUM_MBARRIERS
	.align		4
.L_35:
        /*02fc*/ 	.byte	0x03, 0x38
        /*02fe*/ 	.short	0x000e


	//----- nvinfo : EIATTR_EXIT_INSTR_OFFSETS
	.align		4
        /*0300*/ 	.byte	0x04, 0x1c
        /*0302*/ 	.short	(.L_37 - .L_36)


	//   ....[0]....
.L_36:
        /*0304*/ 	.word	0x00001240


	//   ....[1]....
        /*0308*/ 	.word	0x000012a0


	//   ....[2]....
        /*030c*/ 	.word	0x00005870


	//   ....[3]....
        /*0310*/ 	.word	0x000058a0


	//   ....[4]....
        /*0314*/ 	.word	0x00006860


	//----- nvinfo : EIATTR_MAX_THREADS
	.align		4
.L_37:
        /*0318*/ 	.byte	0x04, 0x05
        /*031a*/ 	.short	(.L_39 - .L_38)
.L_38:
        /*031c*/ 	.word	0x00000180
        /*0320*/ 	.word	0x00000001
        /*0324*/ 	.word	0x00000001


	//----- nvinfo : EIATTR_CRS_STACK_SIZE
	.align		4
.L_39:
        /*0328*/ 	.byte	0x04, 0x1e
        /*032a*/ 	.short	(.L_41 - .L_40)
.L_40:
        /*032c*/ 	.word	0x00000000


	//----- nvinfo : EIATTR_CBANK_PARAM_SIZE
	.align		4
.L_41:
        /*0330*/ 	.byte	0x03, 0x19
        /*0332*/ 	.short	0x0470


	//----- nvinfo : EIATTR_PARAM_CBANK
	.align		4
        /*0334*/ 	.byte	0x04, 0x0a
        /*0336*/ 	.short	(.L_43 - .L_42)
	.align		4
.L_42:
        /*0338*/ 	.word	index@(.nv.constant0._ZN7cutlass13device_kernelINS_4gemm6kernel13GemmUniversalIN4cute5tupleIJiiiiEEENS1_10collective13CollectiveMmaINS1_34MainloopSm90TmaGmmaWarpSpecializedILi4ENS5_IJNS4_1CILi1EEESB_SB_EEENS1_32KernelTmaWarpSpecializedPingpongEEENS5_IJNSA_ILi64EEENSA_ILi128EEENSA_ILi32EEEEEEaNS5_IJlSB_lEEEaSJ_NS4_8TiledMMAINS4_8MMA_AtomIJNS4_4SM904GMMA27MMA_64x128x32_S32S8S8_SS_TNEEEENS4_6LayoutISC_NS5_IJNSA_ILi0EEESR_SR_EEEEENS5_IJNS4_10UnderscoreESU_SU_EEEEENS4_13SM90_TMA_LOADENS4_14ComposedLayoutINS4_7SwizzleILi1ELi4ELi3EEENS4_18smem_ptr_flag_bitsILi8EEENSQ_INS5_IJNSA_ILi8EEESH_EEENS5_IJSH_SB_EEEEEEEvNS4_8identityESX_S17_vS18_EENS_8epilogue10collective6detail29Sm90TmaWarpSpecializedAdapterINS1B_15DefaultEpilogueIaSJ_SJ_NS1A_6thread17LinearCombinationIaLi1EiiLNS1F_9ScaleType4KindE0ELNS_15FloatRoundStyleE2EaEENS1_15EpilogueDefaultEEEEEvvEEEEvNT_6ParamsE)
        /*033c*/ 	.short	0x0210
        /*033e*/ 	.short	0x0470


	//----- nvinfo : EIATTR_SW_WAR
	.align		4
.L_43:
        /*0340*/ 	.byte	0x04, 0x36
        /*0342*/ 	.short	(.L_45 - .L_44)
.L_44:
        /*0344*/ 	.word	0x00000008
.L_45:


//--------------------- .nv.callgraph             --------------------------
	.section	.nv.callgraph,"",@"SHT_CUDA_CALLGRAPH"
	.align	4
	.sectionentsize	8
	.align		4
        /*0000*/ 	.word	0x00000000
	.align		4
        /*0004*/ 	.word	0xffffffff
	.align		4
        /*0008*/ 	.word	index@(_ZN7cutlass13device_kernelINS_4gemm6kernel13GemmUniversalIN4cute5tupleIJiiiiEEENS1_10collective13CollectiveMmaINS1_34MainloopSm90TmaGmmaWarpSpecializedILi4ENS5_IJNS4_1CILi1EEESB_SB_EEENS1_32KernelTmaWarpSpecializedPingpongEEENS5_IJNSA_ILi64EEENSA_ILi128EEENSA_ILi32EEEEEEaNS5_IJlSB_lEEEaSJ_NS4_8TiledMMAINS4_8MMA_AtomIJNS4_4SM904GMMA27MMA_64x128x32_S32S8S8_SS_TNEEEENS4_6LayoutISC_NS5_IJNSA_ILi0EEESR_SR_EEEEENS5_IJNS4_10UnderscoreESU_SU_EEEEENS4_13SM90_TMA_LOADENS4_14ComposedLayoutINS4_7SwizzleILi1ELi4ELi3EEENS4_18smem_ptr_flag_bitsILi8EEENSQ_INS5_IJNSA_ILi8EEESH_EEENS5_IJSH_SB_EEEEEEEvNS4_8identityESX_S17_vS18_EENS_8epilogue10collective6detail29Sm90TmaWarpSpecializedAdapterINS1B_15DefaultEpilogueIaSJ_SJ_NS1A_6thread17LinearCombinationIaLi1EiiLNS1F_9ScaleType4KindE0ELNS_15FloatRoundStyleE2EaEENS1_15EpilogueDefaultEEEEEvvEEEEvNT_6ParamsE)
	.align		4
        /*000c*/ 	.word	index@(__assertfail)
	.align		4
        /*0010*/ 	.word	0x00000000
	.align		4
        /*0014*/ 	.word	0xfffffffe
	.align		4
        /*0018*/ 	.word	0x00000000
	.align		4
        /*001c*/ 	.word	0xfffffffd
	.align		4
        /*0020*/ 	.word	0x00000000
	.align		4
        /*0024*/ 	.word	0xfffffffc


//--------------------- .nv.constant4             --------------------------
	.section	.nv.constant4,"a",@progbits
	.align	8
	.align		8
.nv.constant4:
        /*0000*/ 	.dword	__assertfail
	.align		8
        /*0008*/ 	.dword	__unnamed_1
	.align		8
        /*0010*/ 	.dword	_ZN39_INTERNAL_805b5107_4_k_cu_3e9fc439_48014cuda3std3__45__cpo5beginE
	.align		8
        /*0018*/ 	.dword	_ZN39_INTERNAL_805b5107_4_k_cu_3e9fc439_48014cuda3std3__45__cpo3endE
	.align		8
        /*0020*/ 	.dword	_ZN39_INTERNAL_805b5107_4_k_cu_3e9fc439_48014cuda3std3__45__cpo6cbeginE
	.align		8
        /*0028*/ 	.dword	_ZN39_INTERNAL_805b5107_4_k_cu_3e9fc439_48014cuda3std3__45__cpo4cendE
	.align		8
        /*0030*/ 	.dword	_ZN39_INTERNAL_805b5107_4_k_cu_3e9fc439_48014cuda3std3__441_GLOBAL__N__805b5107_4_k_cu_3e9fc439_48016ignoreE
	.align		8
        /*0038*/ 	.dword	_ZN39_INTERNAL_805b5107_4_k_cu_3e9fc439_48014cuda3std3__419piecewise_constructE
	.align		8
        /*0040*/ 	.dword	_ZN39_INTERNAL_805b5107_4_k_cu_3e9fc439_48014cuda3std3__48in_placeE
	.align		8
        /*0048*/ 	.dword	_ZN39_INTERNAL_805b5107_4_k_cu_3e9fc439_48014cuda3std6ranges3__45__cpo4swapE
	.align		8
        /*0050*/ 	.dword	_ZN39_INTERNAL_805b5107_4_k_cu_3e9fc439_48014cuda3std6ranges3__45__cpo9iter_moveE
	.align		8
        /*0058*/ 	.dword	_ZN39_INTERNAL_805b5107_4_k_cu_3e9fc439_48014cute7productE
	.align		8
        /*0060*/ 	.dword	_ZN39_INTERNAL_805b5107_4_k_cu_3e9fc439_48014cute1_E
	.align		8
        /*0068*/ 	.dword	$str$22
	.align		8
        /*0070*/ 	.dword	$str$23


//--------------------- .text._ZN7cutlass13device_kernelINS_4gemm6kernel13GemmUniversalIN4cute5tupleIJiiiiEEENS1_10collective13CollectiveMmaINS1_34MainloopSm90TmaGmmaWarpSpecializedILi4ENS5_IJNS4_1CILi1EEESB_SB_EEENS1_32KernelTmaWarpSpecializedPingpongEEENS5_IJNSA_ILi64EEENSA_ILi128EEENSA_ILi32EEEEEEaNS5_IJlSB_lEEEaSJ_NS4_8TiledMMAINS4_8MMA_AtomIJNS4_4SM904GMMA27MMA_64x128x32_S32S8S8_SS_TNEEEENS4_6LayoutISC_NS5_IJNSA_ILi0EEESR_SR_EEEEENS5_IJNS4_10UnderscoreESU_SU_EEEEENS4_13SM90_TMA_LOADENS4_14ComposedLayoutINS4_7SwizzleILi1ELi4ELi3EEENS4_18smem_ptr_flag_bitsILi8EEENSQ_INS5_IJNSA_ILi8EEESH_EEENS5_IJSH_SB_EEEEEEEvNS4_8identityESX_S17_vS18_EENS_8epilogue10collective6detail29Sm90TmaWarpSpecializedAdapterINS1B_15DefaultEpilogueIaSJ_SJ_NS1A_6thread17LinearCombinationIaLi1EiiLNS1F_9ScaleType4KindE0ELNS_15FloatRoundStyleE2EaEENS1_15EpilogueDefaultEEEEEvvEEEEvNT_6ParamsE --------------------------
	.section	.text._ZN7cutlass13device_kernelINS_4gemm6kernel13GemmUniversalIN4cute5tupleIJiiiiEEENS1_10collective13CollectiveMmaINS1_34MainloopSm90TmaGmmaWarpSpecializedILi4ENS5_IJNS4_1CILi1EEESB_SB_EEENS1_32KernelTmaWarpSpecializedPingpongEEENS5_IJNSA_ILi64EEENSA_ILi128EEENSA_ILi32EEEEEEaNS5_IJlSB_lEEEaSJ_NS4_8TiledMMAINS4_8MMA_AtomIJNS4_4SM904GMMA27MMA_64x128x32_S32S8S8_SS_TNEEEENS4_6LayoutISC_NS5_IJNSA_ILi0EEESR_SR_EEEEENS5_IJNS4_10UnderscoreESU_SU_EEEEENS4_13SM90_TMA_LOADENS4_14ComposedLayoutINS4_7SwizzleILi1ELi4ELi3EEENS4_18smem_ptr_flag_bitsILi8EEENSQ_INS5_IJNSA_ILi8EEESH_EEENS5_IJSH_SB_EEEEEEEvNS4_8identityESX_S17_vS18_EENS_8epilogue10collective6detail29Sm90TmaWarpSpecializedAdapterINS1B_15DefaultEpilogueIaSJ_SJ_NS1A_6thread17LinearCombinationIaLi1EiiLNS1F_9ScaleType4KindE0ELNS_15FloatRoundStyleE2EaEENS1_15EpilogueDefaultEEEEEvvEEEEvNT_6ParamsE,"ax",@progbits
	.align	128
.text._ZN7cutlass13device_kernelINS_4gemm6kernel13GemmUniversalIN4cute5tupleIJiiiiEEENS1_10collective13CollectiveMmaINS1_34MainloopSm90TmaGmmaWarpSpecializedILi4ENS5_IJNS4_1CILi1EEESB_SB_EEENS1_32KernelTmaWarpSpecializedPingpongEEENS5_IJNSA_ILi64EEENSA_ILi128EEENSA_ILi32EEEEEEaNS5_IJlSB_lEEEaSJ_NS4_8TiledMMAINS4_8MMA_AtomIJNS4_4SM904GMMA27MMA_64x128x32_S32S8S8_SS_TNEEEENS4_6LayoutISC_NS5_IJNSA_ILi0EEESR_SR_EEEEENS5_IJNS4_10UnderscoreESU_SU_EEEEENS4_13SM90_TMA_LOADENS4_14ComposedLayoutINS4_7SwizzleILi1ELi4ELi3EEENS4_18smem_ptr_flag_bitsILi8EEENSQ_INS5_IJNSA_ILi8EEESH_EEENS5_IJSH_SB_EEEEEEEvNS4_8identityESX_S17_vS18_EENS_8epilogue10collective6detail29Sm90TmaWarpSpecializedAdapterINS1B_15DefaultEpilogueIaSJ_SJ_NS1A_6thread17LinearCombinationIaLi1EiiLNS1F_9ScaleType4KindE0ELNS_15FloatRoundStyleE2EaEENS1_15EpilogueDefaultEEEEEvvEEEEvNT_6ParamsE:
        .type           _ZN7cutlass13device_kernelINS_4gemm6kernel13GemmUniversalIN4cute5tupleIJiiiiEEENS1_10collective13CollectiveMmaINS1_34MainloopSm90TmaGmmaWarpSpecializedILi4ENS5_IJNS4_1CILi1EEESB_SB_EEENS1_32KernelTmaWarpSpecializedPingpongEEENS5_IJNSA_ILi64EEENSA_ILi128EEENSA_ILi32EEEEEEaNS5_IJlSB_lEEEaSJ_NS4_8TiledMMAINS4_8MMA_AtomIJNS4_4SM904GMMA27MMA_64x128x32_S32S8S8_SS_TNEEEENS4_6LayoutISC_NS5_IJNSA_ILi0EEESR_SR_EEEEENS5_IJNS4_10UnderscoreESU_SU_EEEEENS4_13SM90_TMA_LOADENS4_14ComposedLayoutINS4_7SwizzleILi1ELi4ELi3EEENS4_18smem_ptr_flag_bitsILi8EEENSQ_INS5_IJNSA_ILi8EEESH_EEENS5_IJSH_SB_EEEEEEEvNS4_8identityESX_S17_vS18_EENS_8epilogue10collective6detail29Sm90TmaWarpSpecializedAdapterINS1B_15DefaultEpilogueIaSJ_SJ_NS1A_6thread17LinearCombinationIaLi1EiiLNS1F_9ScaleType4KindE0ELNS_15FloatRoundStyleE2EaEENS1_15EpilogueDefaultEEEEEvvEEEEvNT_6ParamsE,@function
        .size           _ZN7cutlass13device_kernelINS_4gemm6kernel13GemmUniversalIN4cute5tupleIJiiiiEEENS1_10collective13CollectiveMmaINS1_34MainloopSm90TmaGmmaWarpSpecializedILi4ENS5_IJNS4_1CILi1EEESB_SB_EEENS1_32KernelTmaWarpSpecializedPingpongEEENS5_IJNSA_ILi64EEENSA_ILi128EEENSA_ILi32EEEEEEaNS5_IJlSB_lEEEaSJ_NS4_8TiledMMAINS4_8MMA_AtomIJNS4_4SM904GMMA27MMA_64x128x32_S32S8S8_SS_TNEEEENS4_6LayoutISC_NS5_IJNSA_ILi0EEESR_SR_EEEEENS5_IJNS4_10UnderscoreESU_SU_EEEEENS4_13SM90_TMA_LOADENS4_14ComposedLayoutINS4_7SwizzleILi1ELi4ELi3EEENS4_18smem_ptr_flag_bitsILi8EEENSQ_INS5_IJNSA_ILi8EEESH_EEENS5_IJSH_SB_EEEEEEEvNS4_8identityESX_S17_vS18_EENS_8epilogue10collective6detail29Sm90TmaWarpSpecializedAdapterINS1B_15DefaultEpilogueIaSJ_SJ_NS1A_6thread17LinearCombinationIaLi1EiiLNS1F_9ScaleType4KindE0ELNS_15FloatRoundStyleE2EaEENS1_15EpilogueDefaultEEEEEvvEEEEvNT_6ParamsE,(.L_x_200 - _ZN7cutlass13device_kernelINS_4gemm6kernel13GemmUniversalIN4cute5tupleIJiiiiEEENS1_10collective13CollectiveMmaINS1_34MainloopSm90TmaGmmaWarpSpecializedILi4ENS5_IJNS4_1CILi1EEESB_SB_EEENS1_32KernelTmaWarpSpecializedPingpongEEENS5_IJNSA_ILi64EEENSA_ILi128EEENSA_ILi32EEEEEEaNS5_IJlSB_lEEEaSJ_NS4_8TiledMMAINS4_8MMA_AtomIJNS4_4SM904GMMA27MMA_64x128x32_S32S8S8_SS_TNEEEENS4_6LayoutISC_NS5_IJNSA_ILi0EEESR_SR_EEEEENS5_IJNS4_10UnderscoreESU_SU_EEEEENS4_13SM90_TMA_LOADENS4_14ComposedLayoutINS4_7SwizzleILi1ELi4ELi3EEENS4_18smem_ptr_flag_bitsILi8EEENSQ_INS5_IJNSA_ILi8EEESH_EEENS5_IJSH_SB_EEEEEEEvNS4_8identityESX_S17_vS18_EENS_8epilogue10collective6detail29Sm90TmaWarpSpecializedAdapterINS1B_15DefaultEpilogueIaSJ_SJ_NS1A_6thread17LinearCombinationIaLi1EiiLNS1F_9ScaleType4KindE0ELNS_15FloatRoundStyleE2EaEENS1_15EpilogueDefaultEEEEEvvEEEEvNT_6ParamsE)
        .other          _ZN7cutlass13device_kernelINS_4gemm6kernel13GemmUniversalIN4cute5tupleIJiiiiEEENS1_10collective13CollectiveMmaINS1_34MainloopSm90TmaGmmaWarpSpecializedILi4ENS5_IJNS4_1CILi1EEESB_SB_EEENS1_32KernelTmaWarpSpecializedPingpongEEENS5_IJNSA_ILi64EEENSA_ILi128EEENSA_ILi32EEEEEEaNS5_IJlSB_lEEEaSJ_NS4_8TiledMMAINS4_8MMA_AtomIJNS4_4SM904GMMA27MMA_64x128x32_S32S8S8_SS_TNEEEENS4_6LayoutISC_NS5_IJNSA_ILi0EEESR_SR_EEEEENS5_IJNS4_10UnderscoreESU_SU_EEEEENS4_13SM90_TMA_LOADENS4_14ComposedLayoutINS4_7SwizzleILi1ELi4ELi3EEENS4_18smem_ptr_flag_bitsILi8EEENSQ_INS5_IJNSA_ILi8EEESH_EEENS5_IJSH_SB_EEEEEEEvNS4_8identityESX_S17_vS18_EENS_8epilogue10collective6detail29Sm90TmaWarpSpecializedAdapterINS1B_15DefaultEpilogueIaSJ_SJ_NS1A_6thread17LinearCombinationIaLi1EiiLNS1F_9ScaleType4KindE0ELNS_15FloatRoundStyleE2EaEENS1_15EpilogueDefaultEEEEEvvEEEEvNT_6ParamsE,@"STO_CUDA_ENTRY STV_DEFAULT"
_ZN7cutlass13device_kernelINS_4gemm6kernel13GemmUniversalIN4cute5tupleIJiiiiEEENS1_10collective13CollectiveMmaINS1_34MainloopSm90TmaGmmaWarpSpecializedILi4ENS5_IJNS4_1CILi1EEESB_SB_EEENS1_32KernelTmaWarpSpecializedPingpongEEENS5_IJNSA_ILi64EEENSA_ILi128EEENSA_ILi32EEEEEEaNS5_IJlSB_lEEEaSJ_NS4_8TiledMMAINS4_8MMA_AtomIJNS4_4SM904GMMA27MMA_64x128x32_S32S8S8_SS_TNEEEENS4_6LayoutISC_NS5_IJNSA_ILi0EEESR_SR_EEEEENS5_IJNS4_10UnderscoreESU_SU_EEEEENS4_13SM90_TMA_LOADENS4_14ComposedLayoutINS4_7SwizzleILi1ELi4ELi3EEENS4_18smem_ptr_flag_bitsILi8EEENSQ_INS5_IJNSA_ILi8EEESH_EEENS5_IJSH_SB_EEEEEEEvNS4_8identityESX_S17_vS18_EENS_8epilogue10collective6detail29Sm90TmaWarpSpecializedAdapterINS1B_15DefaultEpilogueIaSJ_SJ_NS1A_6thread17LinearCombinationIaLi1EiiLNS1F_9ScaleType4KindE0ELNS_15FloatRoundStyleE2EaEENS1_15EpilogueDefaultEEEEEvvEEEEvNT_6ParamsE:
[----:B------:R-:W0:Y:S01]  /*0000*/  LDC R1, c[0x0][0x28] ;  /* 0x00000a00ff017b82 */ /* 0x000e220000000800 */
[----:B------:R-:W1:Y:S01]  /*0010*/  S2R R4, SR_TID.X ;  /* 0x0000000000047919 */ /* 0x000e620000002100 */
[----:B------:R-:W-:Y:S01]  /*0020*/  ELECT P0, URZ, PT ;  /* 0x00000000003f782f */ /* 0x000fe20003800000 */
[----:B------:R-:W-:Y:S01]  /*0030*/  BSSY B0, `(.L_x_0) ;  /* 0x0000014000007945 */ /* 0x000fe20003800000 */
[----:B-1----:R-:W-:-:S05]  /*0040*/  SHF.R.U32.HI R0, RZ, 0x5, R4 ;  /* 0x00000005ff007819 */ /* 0x002fca0000011604 */
[----:B------:R-:W1:Y:S02]  /*0050*/  SHFL.IDX PT, R2, R0, RZ, 0x1f ;  /* 0x00001fff00027589 */ /* 0x000e6400000e0000 */
[----:B-1----:R-:W-:Y:S02]  /*0060*/  R2UR UR8, R2 ;  /* 0x00000000020872ca */ /* 0x002fe400000e0000 */
[----:B------:R-:W-:-:S05]  /*0070*/  SHF.R.U32.HI R2, RZ, 0x7, R4 ;  /* 0x00000007ff027819 */ /* 0x000fca0000011604 */
[----:B------:R1:W2:Y:S06]  /*0080*/  SHFL.IDX PT, R3, R2, RZ, 0x1f ;  /* 0x00001fff02037589 */ /* 0x0002ac00000e0000 */
[----:B------:R-:W-:Y:S02]  /*0090*/  USHF.R.S32.HI UR4, URZ, 0x1f, UR8 ;  /* 0x0000001f3f047899 */ /* 0x000fe40008011408 */
[----:B------:R-:W-:Y:S02]  /*00a0*/  ISETP.NE.OR P0, PT, RZ, UR8, !P0 ;  /* 0x00000008ff007c0c */ /* 0x000fe4000c705670 */
[----:B------:R-:W-:-:S04]  /*00b0*/  ULEA.HI UR4, UR4, UR8, URZ, 0x2 ;  /* 0x0000000804047291 */ /* 0x000fc8000f8f103f */
[----:B------:R-:W-:-:S04]  /*00c0*/  ULOP3.LUT UR4, UR4, 0xfffffffc, URZ, 0xc0, !UPT ;  /* 0xfffffffc04047892 */ /* 0x000fc8000f8ec03f */
[----:B------:R-:W-:-:S03]  /*00d0*/  UIADD3 UR8, UR8, -UR4, URZ ;  /* 0x8000000408087290 */ /* 0x000fc6000fffe03f */
[----:B01----:R-:W-:Y:S09]  /*00e0*/  @P0 BRA `(.L_x_1) ;  /* 0x0000000000200947 */ /* 0x003ff20003800000 */
[----:B------:R-:W-:Y:S02]  /*00f0*/  ULDC.64 UR4, c[0x0][0x198] ;  /* 0x0000660000047ab9 */ /* 0x000fe40000000a00 */
[----:B------:R-:W-:Y:S02]  /*0100*/  UIADD3 UR6, UP0, UR4, 0xf0, URZ ;  /* 0x000000f004067890 */ /* 0x000fe4000ff1e03f */
[----:B------:R-:W-:Y:S02]  /*0110*/  UIADD3 UR4, UP1, UR4, 0x1f0, URZ ;  /* 0x000001f004047890 */ /* 0x000fe4000ff3e03f */
[----:B------:R-:W-:Y:S02]  /*0120*/  UIADD3.X UR7, URZ, UR5, URZ, UP0, !UPT ;  /* 0x000000053f077290 */ /* 0x000fe400087fe43f */
[----:B------:R-:W-:-:S07]  /*0130*/  UIADD3.X UR5, URZ, UR5, URZ, UP1, !UPT ;  /* 0x000000053f057290 */ /* 0x000fce0008ffe43f */
[----:B------:R0:W-:Y:S02]  /*0140*/  UTMACCTL.PF [UR6] ;  /* 0x00000000060079b9 */ /* 0x0001e40008040000 */
[----:B------:R0:W-:Y:S02]  /*0150*/  UTMACCTL.PF [UR4] ;  /* 0x00000000040079b9 */ /* 0x0001e40008040000 */
[----:B0-----:R-:W-:Y:S01]  /*0160*/  NOP ;  /* 0x0000000000007918 */ /* 0x001fe20000000000 */
.L_x_1:
[----:B------:R-:W-:Y:S05]  /*0170*/  BSYNC B0 ;  /* 0x0000000000007941 */ /* 0x000fea0003800000 */
.L_x_0:
[----:B------:R-:W0:Y:S01]  /*0180*/  SHFL.IDX PT, R5, R0, RZ, 0x1f ;  /* 0x00001fff00057589 */ /* 0x000e2200000e0000 */
[----:B--2---:R-:W-:Y:S01]  /*0190*/  R2UR UR15, R3 ;  /* 0x00000000030f72ca */ /* 0x004fe200000e0000 */
[----:B------:R-:W-:-:S04]  /*01a0*/  UISETP.NE.AND UP0, UPT, UR8, 0x3, UPT ;  /* 0x000000030800788c */ /* 0x000fc8000bf05270 */
[----:B------:R-:W-:-:S08]  /*01b0*/  UISETP.EQ.OR UP0, UPT, UR8, URZ, !UP0 ;  /* 0x0000003f0800728c */ /* 0x000fd0000c702670 */
[----:B------:R-:W-:Y:S02]  /*01c0*/  UIADD3 UR18, UR15, -0x1, URZ ;  /* 0xffffffff0f127890 */ /* 0x000fe4000fffe03f */
[----:B------:R-:W-:Y:S02]  /*01d0*/  UISETP.EQ.AND UP0, UPT, UR15, URZ, UP0 ;  /* 0x0000003f0f00728c */ /* 0x000fe40008702270 */
[----:B------:R-:W-:Y:S02]  /*01e0*/  UISETP.GE.U32.AND UP1, UPT, UR18, 0x2, UPT ;  /* 0x000000021200788c */ /* 0x000fe4000bf26070 */
[----:B------:R-:W-:Y:S01]  /*01f0*/  USEL UR46, URZ, 0x1, !UP0 ;  /* 0x000000013f2e7887 */ /* 0x000fe2000c000000 */
[----:B0-----:R-:W-:-:S03]  /*0200*/  ISETP.NE.AND P0, PT, R5, RZ, PT ;  /* 0x000000ff0500720c */ /* 0x001fc60003f05270 */
[----:B------:R-:W-:-:S10]  /*0210*/  USEL UR46, UR46, 0x2, UP1 ;  /* 0x000000022e2e7887 */ /* 0x000fd40008800000 */
[----:B------:R-:W-:Y:S05]  /*0220*/  @P0 BRA `(.L_x_2) ;  /* 0x0000000000580947 */ /* 0x000fea0003800000 */
[----:B------:R-:W0:Y:S01]  /*0230*/  S2UR UR9, SR_CgaCtaId ;  /* 0x00000000000979c3 */ /* 0x000e220000008800 */
[----:B------:R-:W-:Y:S01]  /*0240*/  UMOV UR4, 0x400 ;  /* 0x0000040000047882 */ /* 0x000fe20000000000 */
[----:B------:R-:W-:Y:S01]  /*0250*/  UMOV UR5, 0x1 ;  /* 0x0000000100057882 */ /* 0x000fe20000000000 */
[----:B------:R-:W-:Y:S01]  /*0260*/  UMOV UR6, 0x80 ;  /* 0x0000008000067882 */ /* 0x000fe20000000000 */
[----:B------:R-:W-:Y:S01]  /*0270*/  ELECT P0, URZ, PT ;  /* 0x00000000003f782f */ /* 0x000fe20003800000 */
[----:B------:R-:W-:-:S04]  /*0280*/  UIADD3 UR6, -UR6, 0x100000, URZ ;  /* 0x0010000006067890 */ /* 0x000fc8000fffe13f */
[----:B------:R-:W-:Y:S02]  /*0290*/  USHF.L.U32 UR7, UR6, 0xb, URZ ;  /* 0x0000000b06077899 */ /* 0x000fe4000800063f */
[----:B------:R-:W-:Y:S02]  /*02a0*/  USHF.L.U32 UR6, UR6, 0x1, URZ ;  /* 0x0000000106067899 */ /* 0x000fe4000800063f */
[----:B0-----:R-:W-:Y:S02]  /*02b0*/  ULEA UR9, UR9, UR4, 0x18 ;  /* 0x0000000409097291 */ /* 0x001fe4000f8ec03f */
[----:B------:R-:W-:-:S04]  /*02c0*/  UIADD3 UR4, -UR5, 0x100000, URZ ;  /* 0x0010000005047890 */ /* 0x000fc8000fffe13f */
[----:B------:R-:W-:Y:S02]  /*02d0*/  USHF.L.U32 UR5, UR4, 0xb, URZ ;  /* 0x0000000b04057899 */ /* 0x000fe4000800063f */
[----:B------:R-:W-:Y:S01]  /*02e0*/  USHF.L.U32 UR4, UR4, 0x1, URZ ;  /* 0x0000000104047899 */ /* 0x000fe2000800063f */
[----:B------:R-:W0:Y:S11]  /*02f0*/  FENCE.VIEW.ASYNC.S ;  /* 0x00000000000073c6 */ /* 0x000e360000000000 */
[----:B0-----:R0:W1:Y:S01]  /*0300*/  SYNCS.EXCH.64 URZ, [UR9], UR4 ;  /* 0x00000004093f75b2 */ /* 0x0010620008000100 */
[----:B------:R0:W2:Y:S01]  /*0310*/  SYNCS.EXCH.64 URZ, [UR9+0x20], UR6 ;  /* 0x00002006093f75b2 */ /* 0x0000a20008000100 */
[----:B------:R0:W3:Y:S01]  /*0320*/  SYNCS.EXCH.64 URZ, [UR9+0x8], UR4 ;  /* 0x00000804093f75b2 */ /* 0x0000e20008000100 */
[----:B------:R0:W4:Y:S01]  /*0330*/  SYNCS.EXCH.64 URZ, [UR9+0x28], UR6 ;  /* 0x00002806093f75b2 */ /* 0x0001220008000100 */
[----:B------:R0:W0:Y:S01]  /*0340*/  SYNCS.EXCH.64 URZ, [UR9+0x10], UR4 ;  /* 0x00001004093f75b2 */ /* 0x0000220008000100 */
[----:B------:R0:W0:Y:S01]  /*0350*/  SYNCS.EXCH.64 URZ, [UR9+0x30], UR6 ;  /* 0x00003006093f75b2 */ /* 0x0000220008000100 */
[----:B------:R0:W0:Y:S01]  /*0360*/  SYNCS.EXCH.64 URZ, [UR9+0x18], UR4 ;  /* 0x00001804093f75b2 */ /* 0x0000220008000100 */
[----:B------:R0:W0:Y:S01]  /*0370*/  SYNCS.EXCH.64 URZ, [UR9+0x38], UR6 ;  /* 0x00003806093f75b2 */ /* 0x0000220008000100 */
[----:B------:R-:W-:Y:S01]  /*0380*/  NOP ;  /* 0x0000000000007918 */ /* 0x000fe20000000000 */
.L_x_2:
[----:B------:R-:W5:Y:S01]  /*0390*/  SHFL.IDX PT, R5, R0, RZ, 0x1f ;  /* 0x00001fff00057589 */ /* 0x000f6200000e0000 */
[----:B------:R-:W-:Y:S01]  /*03a0*/  ELECT P0, URZ, PT ;  /* 0x00000000003f782f */ /* 0x000fe20003800000 */
[----:B------:R-:W-:Y:S01]  /*03b0*/  NOP ;  /* 0x0000000000007918 */ /* 0x000fe20000000000 */
[----:B------:R-:W-:Y:S01]  /*03c0*/  ELECT P1, URZ, PT ;  /* 0x00000000003f782f */ /* 0x000fe20003820000 */
[----:B------:R-:W1:Y:S01]  /*03d0*/  SHFL.IDX PT, R3, R0, RZ, 0x1f ;  /* 0x00001fff00037589 */ /* 0x000e6200000e0000 */
[----:B0-----:R-:W-:Y:S01]  /*03e0*/  UMOV UR4, 0x20 ;  /* 0x0000002000047882 */ /* 0x001fe20000000000 */
[----:B------:R-:W-:Y:S01]  /*03f0*/  UMOV UR12, 0x80 ;  /* 0x00000080000c7882 */ /* 0x000fe20000000000 */
[----:B------:R-:W-:Y:S01]  /*0400*/  NOP ;  /* 0x0000000000007918 */ /* 0x000fe20000000000 */
[----:B------:R0:W0:Y:S01]  /*0410*/  SHFL.IDX PT, R93, R2, RZ, 0x1f ;  /* 0x00001fff025d7589 */ /* 0x00002200000e0000 */
[----:B------:R-:W-:Y:S01]  /*0420*/  ULDC.64 UR54, c[0x0][0x208] ;  /* 0x0000820000367ab9 */ /* 0x000fe20000000a00 */
[----:B-----5:R-:W-:-:S02]  /*0430*/  ISETP.NE.OR P0, PT, R5, RZ, !P0 ;  /* 0x000000ff0500720c */ /* 0x020fc40004705670 */
[----:B-1----:R-:W-:Y:S02]  /*0440*/  ISETP.NE.OR P1, PT, R3, RZ, !P1 ;  /* 0x000000ff0300720c */ /* 0x002fe40004f25670 */
[----:B------:R-:W-:-:S04]  /*0450*/  SHF.R.S32.HI R3, RZ, 0x1f, R4 ;  /* 0x0000001fff037819 */ /* 0x000fc80000011404 */
[----:B------:R-:W-:-:S05]  /*0460*/  LEA.HI R3, R3, R4, RZ, 0x7 ;  /* 0x0000000403037211 */ /* 0x000fca00078f38ff */
[----:B------:R-:W-:Y:S01]  /*0470*/  VOTEU.ALL UP0, P0 ;  /* 0x00000000003f7886 */ /* 0x000fe20000000000 */
[----:B------:R-:W-:Y:S01]  /*0480*/  LOP3.LUT R3, R3, 0xffffff80, RZ, 0xc0, !PT ;  /* 0xffffff8003037812 */ /* 0x000fe200078ec0ff */
[----:B------:R-:W-:-:S03]  /*0490*/  VOTEU.ALL UP1, P1 ;  /* 0x00000000003f7886 */ /* 0x000fc60000820000 */
[----:B------:R-:W1:Y:S01]  /*04a0*/  @!UP0 S2UR UR7, SR_CgaCtaId ;  /* 0x00000000000789c3 */ /* 0x000e620000008800 */
[----:B------:R-:W-:Y:S01]  /*04b0*/  @!UP0 UMOV UR6, 0x400 ;  /* 0x0000040000068882 */ /* 0x000fe20000000000 */
[----:B------:R-:W-:-:S04]  /*04c0*/  @!UP0 UIADD3 UR4, -UR4, 0x100000, URZ ;  /* 0x0010000004048890 */ /* 0x000fc8000fffe13f */
[----:B------:R-:W-:Y:S02]  /*04d0*/  @!UP0 USHF.L.U32 UR5, UR4, 0xb, URZ ;  /* 0x0000000b04058899 */ /* 0x000fe4000800063f */
[----:B------:R-:W-:Y:S01]  /*04e0*/  @!UP0 USHF.L.U32 UR4, UR4, 0x1, URZ ;  /* 0x0000000104048899 */ /* 0x000fe2000800063f */
[----:B------:R-:W-:Y:S01]  /*04f0*/  IMAD.IADD R3, R4, 0x1, -R3 ;  /* 0x0000000104037824 */ /* 0x000fe200078e0a03 */
[----:B------:R-:W-:Y:S01]  /*0500*/  @!UP1 UMOV UR10, 0x400 ;  /* 0x00000400000a9882 */ /* 0x000fe20000000000 */
[----:B------:R-:W-:Y:S01]  /*0510*/  VOTEU.ALL UP2, P1 ;  /* 0x00000000003f7886 */ /* 0x000fe20000840000 */
[----:B------:R-:W-:Y:S01]  /*0520*/  VOTEU.ALL UP3, P1 ;  /* 0x00000000003f7886 */ /* 0x000fe20000860000 */
[----:B------:R-:W-:Y:S01]  /*0530*/  VOTEU.ALL UP4, P1 ;  /* 0x00000000003f7886 */ /* 0x000fe20000880000 */
[----:B------:R-:W5:Y:S01]  /*0540*/  @!UP1 S2UR UR11, SR_CgaCtaId ;  /* 0x00000000000b99c3 */ /* 0x000f620000008800 */
[----:B------:R-:W-:Y:S01]  /*0550*/  VOTEU.ALL UP5, P1 ;  /* 0x00000000003f7886 */ /* 0x000fe200008a0000 */
[----:B------:R-:W-:Y:S01]  /*0560*/  ISETP.NE.AND P1, PT, RZ, UR15, PT ;  /* 0x0000000fff007c0c */ /* 0x000fe2000bf25270 */
[----:B-1----:R-:W-:-:S02]  /*0570*/  @!UP0 ULEA UR9, UR7, UR6, 0x18 ;  /* 0x0000000607098291 */ /* 0x002fc4000f8ec03f */
[----:B------:R-:W-:-:S04]  /*0580*/  @!UP1 UIADD3 UR6, -UR12, 0x100000, URZ ;  /* 0x001000000c069890 */ /* 0x000fc8000fffe13f */
[----:B------:R-:W-:Y:S02]  /*0590*/  @!UP1 USHF.L.U32 UR7, UR6, 0xb, URZ ;  /* 0x0000000b06079899 */ /* 0x000fe4000800063f */
[----:B------:R-:W-:Y:S01]  /*05a0*/  @!UP1 USHF.L.U32 UR6, UR6, 0x1, URZ ;  /* 0x0000000106069899 */ /* 0x000fe2000800063f */
[----:B------:R-:W-:Y:S01]  /*05b0*/  VOTEU.ALL UP0, P0 ;  /* 0x00000000003f7886 */ /* 0x000fe20000000000 */
[----:B-----5:R-:W-:Y:S01]  /*05c0*/  @!UP1 ULEA UR10, UR11, UR10, 0x18 ;  /* 0x0000000a0b0a9291 */ /* 0x020fe2000f8ec03f */
[----:B------:R-:W-:Y:S01]  /*05d0*/  VOTEU.ALL UP1, P0 ;  /* 0x00000000003f7886 */ /* 0x000fe20000020000 */
[----:B------:R-:W1:Y:S02]  /*05e0*/  FENCE.VIEW.ASYNC.S ;  /* 0x00000000000073c6 */ /* 0x000e640000000000 */
[----:B-1----:R-:W2:Y:S02]  /*05f0*/  @!UP0 SYNCS.EXCH.64 URZ, [UR9+0x70], UR4 ;  /* 0x00007004093f85b2 */ /* 0x002ea40008000100 */
[----:B------:R1:W2:Y:S01]  /*0600*/  @!UP1 SYNCS.EXCH.64 URZ, [UR9+0x78], UR4 ;  /* 0x00007804093f95b2 */ /* 0x0002a20008000100 */
[----:B------:R-:W-:Y:S01]  /*0610*/  NOP ;  /* 0x0000000000007918 */ /* 0x000fe20000000000 */
[----:B-1----:R-:W-:-:S02]  /*0620*/  ULDC.64 UR4, c[0x0][0x598] ;  /* 0x0001660000047ab9 */ /* 0x002fc40000000a00 */
[----:B------:R-:W-:Y:S02]  /*0630*/  ISETP.NE.U32.AND P0, PT, RZ, UR4, PT ;  /* 0x00000004ff007c0c */ /* 0x000fe4000bf05070 */
[----:B------:R1:W2:Y:S02]  /*0640*/  @!UP2 SYNCS.EXCH.64 URZ, [UR10+0x50], UR6 ;  /* 0x000050060a3fa5b2 */ /* 0x0002a40008000100 */
[----:B------:R-:W-:Y:S01]  /*0650*/  ISETP.NE.AND.EX P0, PT, RZ, UR5, PT, P0 ;  /* 0x00000005ff007c0c */ /* 0x000fe2000bf05300 */
[----:B------:R1:W2:Y:S01]  /*0660*/  @!UP3 SYNCS.EXCH.64 URZ, [UR10+0x58], UR6 ;  /* 0x000058060a3fb5b2 */ /* 0x0002a20008000100 */
[----:B------:R1:W2:Y:S01]  /*0670*/  @!UP4 SYNCS.EXCH.64 URZ, [UR10+0x60], UR6 ;  /* 0x000060060a3fc5b2 */ /* 0x0002a20008000100 */
[----:B------:R1:W2:Y:S01]  /*0680*/  @!UP5 SYNCS.EXCH.64 URZ, [UR10+0x68], UR6 ;  /* 0x000068060a3fd5b2 */ /* 0x0002a20008000100 */
[----:B------:R-:W-:Y:S01]  /*0690*/  NOP ;  /* 0x0000000000007918 */ /* 0x000fe20000000000 */
[----:B--234-:R-:W-:Y:S08]  /*06a0*/  BAR.SYNC.DEFER_BLOCKING 0x0 ;  /* 0x0000000000007b1d */ /* 0x01cff00000010000 */
[----:B01----:R-:W-:Y:S05]  /*06b0*/  @!P0 BRA `(.L_x_3) ;  /* 0x00000000001c8947 */ /* 0x003fea0003800000 */
[----:B------:R-:W0:Y:S02]  /*06c0*/  LDC.64 R6, c[0x0][0x598] ;  /* 0x00016600ff067b82 */ /* 0x000e240000000a00 */
[----:B0-----:R-:W2:Y:S02]  /*06d0*/  LDG.E.64 R6, desc[UR54][R6.64] ;  /* 0x0000003606067981 */ /* 0x001ea4000c1e1b00 */
[----:B--2---:R-:W-:-:S04]  /*06e0*/  ISETP.NE.U32.AND P0, PT, R6, RZ, PT ;  /* 0x000000ff0600720c */ /* 0x004fc80003f05070 */
[----:B------:R-:W-:-:S13]  /*06f0*/  ISETP.NE.AND.EX P0, PT, R7, RZ, PT, P0 ;  /* 0x000000ff0700720c */ /* 0x000fda0003f05300 */
[----:B------:R-:W-:Y:S05]  /*0700*/  @!P0 BRA `(.L_x_3) ;  /* 0x0000000000088947 */ /* 0x000fea0003800000 */
[----:B------:R1:W5:Y:S01]  /*0710*/  LD.E R22, desc[UR54][R6.64] ;  /* 0x0000003606167980 */ /* 0x000362000c101900 */
[----:B------:R-:W-:Y:S05]  /*0720*/  BRA `(.L_x_4) ;  /* 0x0000000000247947 */ /* 0x000fea0003800000 */
.L_x_3:
[----:B------:R-:W-:Y:S02]  /*0730*/  ULDC.64 UR4, c[0x0][0x588] ;  /* 0x0001620000047ab9 */ /* 0x000fe40000000a00 */
[----:B------:R-:W-:-:S04]  /*0740*/  ISETP.NE.U32.AND P0, PT, RZ, UR4, PT ;  /* 0x00000004ff007c0c */ /* 0x000fc8000bf05070 */
[----:B------:R-:W-:-:S13]  /*0750*/  ISETP.NE.AND.EX P0, PT, RZ, UR5, PT, P0 ;  /* 0x00000005ff007c0c */ /* 0x000fda000bf05300 */
[----:B------:R-:W-:Y:S05]  /*0760*/  @!P0 BRA `(.L_x_5) ;  /* 0x00000000000c8947 */ /* 0x000fea0003800000 */
[----:B------:R-:W0:Y:S02]  /*0770*/  LDC.64 R22, c[0x0][0x588] ;  /* 0x00016200ff167b82 */ /* 0x000e240000000a00 */
[----:B0-----:R0:W5:Y:S01]  /*0780*/  LDG.E R22, desc[UR54][R22.64] ;  /* 0x0000003616167981 */ /* 0x001162000c1e1900 */
[----:B------:R-:W-:Y:S05]  /*0790*/  BRA `(.L_x_4) ;  /* 0x0000000000087947 */ /* 0x000fea0003800000 */
.L_x_5:
[----:B------:R-:W-:Y:S02]  /*07a0*/  ULDC UR4, c[0x0][0x580] ;  /* 0x0001600000047ab9 */ /* 0x000fe40000000800 */
[----:B------:R-:W-:-:S07]  /*07b0*/  IMAD.U32 R22, RZ, RZ, UR4 ;  /* 0x00000004ff167e24 */ /* 0x000fce000f8e00ff */
.L_x_4:
[----:B------:R-:W-:Y:S02]  /*07c0*/  ULDC.64 UR4, c[0x0][0x5a0] ;  /* 0x0001680000047ab9 */ /* 0x000fe40000000a00 */
[----:B------:R-:W-:-:S04]  /*07d0*/  ISETP.NE.U32.AND P0, PT, RZ, UR4, PT ;  /* 0x00000004ff007c0c */ /* 0x000fc8000bf05070 */
[----:B------:R-:W-:-:S13]  /*07e0*/  ISETP.NE.AND.EX P0, PT, RZ, UR5, PT, P0 ;  /* 0x00000005ff007c0c */ /* 0x000fda000bf05300 */
[----:B------:R-:W-:Y:S05]  /*07f0*/  @!P0 BRA `(.L_x_6) ;  /* 0x00000000001c8947 */ /* 0x000fea0003800000 */
[----:B-1----:R-:W1:Y:S02]  /*0800*/  LDC.64 R6, c[0x0][0x5a0] ;  /* 0x00016800ff067b82 */ /* 0x002e640000000a00 */
[----:B-1----:R-:W2:Y:S02]  /*0810*/  LDG.E.64 R6, desc[UR54][R6.64] ;  /* 0x0000003606067981 */ /* 0x002ea4000c1e1b00 */
[----:B--2---:R-:W-:-:S04]  /*0820*/  ISETP.NE.U32.AND P0, PT, R6, RZ, PT ;  /* 0x000000ff0600720c */ /* 0x004fc80003f05070 */
[----:B------:R-:W-:-:S13]  /*0830*/  ISETP.NE.AND.EX P0, PT, R7, RZ, PT, P0 ;  /* 0x000000ff0700720c */ /* 0x000fda0003f05300 */
[----:B------:R-:W-:Y:S05]  /*0840*/  @!P0 BRA `(.L_x_6) ;  /* 0x0000000000088947 */ /* 0x000fea0003800000 */
[----:B0-----:R2:W5:Y:S01]  /*0850*/  LD.E R23, desc[UR54][R6.64] ;  /* 0x0000003606177980 */ /* 0x001562000c101900 */
[----:B------:R-:W-:Y:S05]  /*0860*/  BRA `(.L_x_7) ;  /* 0x0000000000247947 */ /* 0x000fea0003800000 */
.L_x_6:
[----:B------:R-:W-:Y:S02]  /*0870*/  ULDC.64 UR4, c[0x0][0x590] ;  /* 0x0001640000047ab9 */ /* 0x000fe40000000a00 */
[----:B------:R-:W-:-:S04]  /*0880*/  ISETP.NE.U32.AND P0, PT, RZ, UR4, PT ;  /* 0x00000004ff007c0c */ /* 0x000fc8000bf05070 */
[----:B------:R-:W-:-:S13]  /*0890*/  ISETP.NE.AND.EX P0, PT, RZ, UR5, PT, P0 ;  /* 0x00000005ff007c0c */ /* 0x000fda000bf05300 */
[----:B------:R-:W-:Y:S05]  /*08a0*/  @!P0 BRA `(.L_x_8) ;  /* 0x00000000000c8947 */ /* 0x000fea0003800000 */
[----:B-1----:R-:W0:Y:S02]  /*08b0*/  LDC.64 R6, c[0x0][0x590] ;  /* 0x00016400ff067b82 */ /* 0x002e240000000a00 */
[----:B0-----:R0:W5:Y:S01]  /*08c0*/  LDG.E R23, desc[UR54][R6.64] ;  /* 0x0000003606177981 */ /* 0x001162000c1e1900 */
[----:B------:R-:W-:Y:S05]  /*08d0*/  BRA `(.L_x_7) ;  /* 0x0000000000087947 */ /* 0x000fea0003800000 */
.L_x_8:
[----:B------:R-:W-:Y:S02]  /*08e0*/  ULDC UR4, c[0x0][0x584] ;  /* 0x0001610000047ab9 */ /* 0x000fe40000000800 */
[----:B0-----:R-:W-:-:S07]  /*08f0*/  IMAD.U32 R23, RZ, RZ, UR4 ;  /* 0x00000004ff177e24 */ /* 0x001fce000f8e00ff */
.L_x_7:
[----:B------:R-:W3:Y:S01]  /*0900*/  S2UR UR10, SR_CTAID.Y ;  /* 0x00000000000a79c3 */ /* 0x000ee20000002600 */
[----:B------:R-:W-:Y:S01]  /*0910*/  ULDC UR5, c[0x0][0x65c] ;  /* 0x0001970000057ab9 */ /* 0x000fe20000000800 */
[----:B------:R-:W-:Y:S01]  /*0920*/  UISETP.NE.AND UP0, UPT, UR15, 0x2, UPT ;  /* 0x000000020f00788c */ /* 0x000fe2000bf05270 */
[----:B------:R-:W-:Y:S01]  /*0930*/  IMAD.MOV.U32 R19, RZ, RZ, -0x1 ;  /* 0xffffffffff137424 */ /* 0x000fe200078e00ff */
[----:B------:R-:W-:Y:S01]  /*0940*/  UISETP.NE.AND UP2, UPT, UR5, 0x1, UPT ;  /* 0x000000010500788c */ /* 0x000fe2000bf45270 */
[----:B------:R-:W-:Y:S02]  /*0950*/  IMAD.MOV.U32 R18, RZ, RZ, -0x1 ;  /* 0xffffffffff127424 */ /* 0x000fe400078e00ff */
[----:B------:R-:W-:Y:S01]  /*0960*/  IMAD.MOV.U32 R2, RZ, RZ, -0x1 ;  /* 0xffffffffff027424 */ /* 0x000fe200078e00ff */
[----:B------:R-:W4:Y:S01]  /*0970*/  S2UR UR4, SR_CTAID.X ;  /* 0x00000000000479c3 */ /* 0x000f220000002500 */
[----:B------:R-:W-:-:S06]  /*0980*/  UP2UR UR48, UPR, URZ, 0x4 ;  /* 0x000000043f307883 */ /* 0x000fcc0008000000 */
[----:B------:R-:W-:Y:S01]  /*0990*/  @UP2 ULDC UR12, c[0x0][0x10] ;  /* 0x00000400000c2ab9 */ /* 0x000fe20000000800 */
[----:B------:R-:W-:Y:S01]  /*09a0*/  @UP2 UMOV UR7, URZ ;  /* 0x0000003f00072c82 */ /* 0x000fe20008000000 */
[----:B------:R-:W-:Y:S01]  /*09b0*/  @UP2 UMOV UR5, URZ ;  /* 0x0000003f00052c82 */ /* 0x000fe20008000000 */
[----:B012---:R-:W0:Y:S01]  /*09c0*/  LDC.64 R6, c[0x0][0x650] ;  /* 0x00019400ff067b82 */ /* 0x007e220000000a00 */
[----:B---3--:R-:W-:Y:S02]  /*09d0*/  @UP2 UMOV UR9, UR10 ;  /* 0x0000000a00092c82 */ /* 0x008fe40008000000 */
[----:B------:R-:W-:Y:S01]  /*09e0*/  @UP2 UMOV UR6, UR9 ;  /* 0x0000000900062c82 */ /* 0x000fe20008000000 */
[----:B------:R-:W-:Y:S01]  /*09f0*/  @!UP2 UMOV UR9, UR10 ;  /* 0x0000000a0009ac82 */ /* 0x000fe20008000000 */
[----:B----4-:R-:W-:-:S03]  /*0a00*/  @UP2 UIMAD.WIDE.U32 UR12, UR4, UR12, UR6 ;  /* 0x0000000c040c22a5 */ /* 0x010fc6000f8e0006 */
[----:B------:R-:W-:Y:S01]  /*0a10*/  @!UP2 ULDC UR6, c[0x0][0xc] ;  /* 0x000003000006aab9 */ /* 0x000fe20000000800 */
[----:B------:R-:W-:Y:S01]  /*0a20*/  @UP2 UIADD3 UR14, UR13, UR5, URZ ;  /* 0x000000050d0e2290 */ /* 0x000fe2000fffe03f */
[----:B------:R-:W-:Y:S02]  /*0a30*/  ULDC UR10, c[0x0][0xc] ;  /* 0x00000300000a7ab9 */ /* 0x000fe40000000800 */
[----:B------:R-:W-:Y:S01]  /*0a40*/  UMOV UR5, URZ ;  /* 0x0000003f00057c82 */ /* 0x000fe20008000000 */
[----:B------:R-:W-:Y:S01]  /*0a50*/  ULDC UR11, c[0x0][0x10] ;  /* 0x00000400000b7ab9 */ /* 0x000fe20000000800 */
[----:B------:R-:W-:Y:S02]  /*0a60*/  @!UP2 UIMAD.WIDE.U32 UR6, UR6, UR9, UR4 ;  /* 0x000000090606a2a5 */ /* 0x000fe4000f8e0004 */
[----:B------:R-:W-:Y:S01]  /*0a70*/  UIMAD.WIDE.U32 UR10, UR10, UR11, URZ ;  /* 0x0000000b0a0a72a5 */ /* 0x000fe2000f8e003f */
[----:B------:R-:W-:-:S03]  /*0a80*/  ULDC UR13, c[0x0][0x14] ;  /* 0x00000500000d7ab9 */ /* 0x000fc60000000800 */
[----:B------:R-:W-:Y:S02]  /*0a90*/  UIMAD.WIDE.U32 UR36, UR10, UR13, URZ ;  /* 0x0000000d0a2472a5 */ /* 0x000fe4000f8e003f */
[----:B------:R-:W-:Y:S01]  /*0aa0*/  UIMAD UR47, UR11, UR13, URZ ;  /* 0x0000000d0b2f72a4 */ /* 0x000fe2000f8e023f */
[----:B------:R-:W-:Y:S01]  /*0ab0*/  @!UP2 UMOV UR12, UR6 ;  /* 0x00000006000cac82 */ /* 0x000fe20008000000 */
[----:B------:R-:W-:Y:S02]  /*0ac0*/  @!UP2 UMOV UR14, UR7 ;  /* 0x00000007000eac82 */ /* 0x000fe40008000000 */
[----:B------:R-:W-:Y:S02]  /*0ad0*/  UIADD3 UR47, UR37, UR47, URZ ;  /* 0x0000002f252f7290 */ /* 0x000fe4000fffe03f */
[----:B------:R-:W-:-:S04]  /*0ae0*/  UIADD3 UR6, UP1, UR12, UR36, URZ ;  /* 0x000000240c067290 */ /* 0x000fc8000ff3e03f */
[----:B------:R-:W-:Y:S02]  /*0af0*/  UIADD3.X UR7, UR14, UR47, URZ, UP1, !UPT ;  /* 0x0000002f0e077290 */ /* 0x000fe40008ffe43f */
[----:B------:R-:W-:Y:S02]  /*0b00*/  USEL UR6, UR6, UR12, !UP0 ;  /* 0x0000000c06067287 */ /* 0x000fe4000c000000 */
[----:B------:R-:W-:-:S04]  /*0b10*/  USEL UR7, UR7, UR14, !UP0 ;  /* 0x0000000e07077287 */ /* 0x000fc8000c000000 */
[----:B0-----:R-:W-:Y:S01]  /*0b20*/  ISETP.LE.U32.AND P0, PT, R6, UR6, PT ;  /* 0x0000000606007c0c */ /* 0x001fe2000bf03070 */
[----:B------:R-:W-:Y:S02]  /*0b30*/  IMAD.U32 R16, RZ, RZ, UR6 ;  /* 0x00000006ff107e24 */ /* 0x000fe4000f8e00ff */
[----:B------:R-:W-:Y:S02]  /*0b40*/  IMAD.U32 R0, RZ, RZ, UR7 ;  /* 0x00000007ff007e24 */ /* 0x000fe4000f8e00ff */
[----:B------:R-:W-:-:S03]  /*0b50*/  IMAD.U32 R17, RZ, RZ, UR7 ;  /* 0x00000007ff117e24 */ /* 0x000fc6000f8e00ff */
[----:B------:R-:W-:Y:S02]  /*0b60*/  ISETP.GE.U32.AND.EX P0, PT, R0, R7, PT, P0 ;  /* 0x000000070000720c */ /* 0x000fe40003f06100 */
[----:B------:R-:W-:-:S11]  /*0b70*/  PRMT R0, RZ, 0x7610, R0 ;  /* 0x00007610ff007816 */ /* 0x000fd60000000000 */
[----:B------:R-:W-:Y:S05]  /*0b80*/  @P0 BRA `(.L_x_9) ;  /* 0x00000004008c0947 */ /* 0x000fea0003800000 */
[----:B------:R-:W-:Y:S01]  /*0b90*/  I2FP.F32.U32 R0, UR4 ;  /* 0x0000000400007c45 */ /* 0x000fe20008201000 */
[----:B------:R-:W-:Y:S01]  /*0ba0*/  ULDC.64 UR16, c[0x0][0x628] ;  /* 0x00018a0000107ab9 */ /* 0x000fe20000000a00 */
[----:B------:R-:W-:Y:S01]  /*0bb0*/  ULDC UR6, c[0x0][0x150] ;  /* 0x0000540000067ab9 */ /* 0x000fe20000000800 */
[----:B------:R-:W-:Y:S01]  /*0bc0*/  ISETP.NE.U32.AND P0, PT, RZ, UR16, PT ;  /* 0x00000010ff007c0c */ /* 0x000fe2000bf05070 */
[----:B------:R-:W-:Y:S01]  /*0bd0*/  ULDC UR15, c[0x0][0x630] ;  /* 0x00018c00000f7ab9 */ /* 0x000fe20000000800 */
[----:B------:R-:W-:Y:S01]  /*0be0*/  FMUL R0, R0, UR6 ;  /* 0x0000000600007c20 */ /* 0x000fe20008400000 */
[----:B------:R-:W-:Y:S01]  /*0bf0*/  R2UR UR19, R16 ;  /* 0x00000000101372ca */ /* 0x000fe200000e0000 */
[----:B------:R-:W-:Y:S01]  /*0c00*/  ULDC UR21, c[0x0][0x154] ;  /* 0x0000550000157ab9 */ /* 0x000fe20000000800 */
[----:B------:R-:W-:Y:S01]  /*0c10*/  ISETP.NE.AND.EX P0, PT, RZ, UR17, PT, P0 ;  /* 0x00000011ff007c0c */ /* 0x000fe2000bf05300 */
[----:B------:R0:W1:Y:S01]  /*0c20*/  F2I.U32.TRUNC.NTZ R2, R0 ;  /* 0x0000000000027305 */ /* 0x000062000020f000 */
[----:B------:R-:W-:-:S02]  /*0c30*/  R2UR UR20, R17 ;  /* 0x00000000111472ca */ /* 0x000fc400000e0000 */
[----:B------:R-:W-:Y:S02]  /*0c40*/  R2UR UR6, R16 ;  /* 0x00000000100672ca */ /* 0x000fe400000e0000 */
[----:B------:R-:W-:-:S07]  /*0c50*/  R2UR UR7, R17 ;  /* 0x00000000110772ca */ /* 0x000fce00000e0000 */
[----:B0-----:R-:W-:Y:S08]  /*0c60*/  @!P0 BRA `(.L_x_10) ;  /* 0x0000000000308947 */ /* 0x001ff00003800000 */
[----:B------:R-:W-:Y:S01]  /*0c70*/  R2UR UR6, R16 ;  /* 0x00000000100672ca */ /* 0x000fe200000e0000 */
[----:B------:R-:W-:Y:S01]  /*0c80*/  ULDC UR12, c[0x0][0x634] ;  /* 0x00018d00000c7ab9 */ /* 0x000fe20000000800 */
[----:B------:R-:W-:-:S11]  /*0c90*/  R2UR UR14, R17 ;  /* 0x00000000110e72ca */ /* 0x000fd600000e0000 */
[----:B------:R-:W-:-:S04]  /*0ca0*/  UIADD3 UR12, UP1, UR6, UR12, URZ ;  /* 0x0000000c060c7290 */ /* 0x000fc8000ff3e03f */
[----:B------:R-:W-:-:S04]  /*0cb0*/  UIADD3.X UR14, URZ, UR14, URZ, UP1, !UPT ;  /* 0x0000000e3f0e7290 */ /* 0x000fc80008ffe43f */
[----:B------:R-:W-:-:S04]  /*0cc0*/  UIMAD.WIDE.U32 UR6, UR14, UR16, URZ ;  /* 0x000000100e0672a5 */ /* 0x000fc8000f8e003f */
[----:B------:R-:W-:Y:S02]  /*0cd0*/  UIMAD.WIDE.U32 UR10, UP1, UR12, UR17, UR6 ;  /* 0x000000110c0a72a5 */ /* 0x000fe4000f820006 */
[----:B------:R-:W-:Y:S02]  /*0ce0*/  UIMAD.WIDE.U32 UR6, UR12, UR16, URZ ;  /* 0x000000100c0672a5 */ /* 0x000fe4000f8e003f */
[----:B------:R-:W-:Y:S02]  /*0cf0*/  UIADD3.X UR13, URZ, URZ, URZ, UP1, !UPT ;  /* 0x0000003f3f0d7290 */ /* 0x000fe40008ffe43f */
[----:B------:R-:W-:Y:S01]  /*0d00*/  UIADD3 URZ, UP1, UR7, UR10, URZ ;  /* 0x0000000a073f7290 */ /* 0x000fe2000ff3e03f */
[----:B------:R-:W-:-:S03]  /*0d10*/  UMOV UR12, UR11 ;  /* 0x0000000b000c7c82 */ /* 0x000fc60008000000 */
[----:B------:R-:W-:-:S12]  /*0d20*/  UIMAD.WIDE.U32.X UR6, UR14, UR17, UR12, UP1 ;  /* 0x000000110e0672a5 */ /* 0x000fd800088e040c */
.L_x_10:
[----:B------:R-:W-:Y:S01]  /*0d30*/  USHF.R.U64 UR5, UR6, UR15, UR7 ;  /* 0x0000000f06057299 */ /* 0x000fe20008001207 */
[----:B------:R-:W-:Y:S01]  /*0d40*/  I2FP.F32.U32 R0, UR9 ;  /* 0x0000000900007c45 */ /* 0x000fe20008201000 */
[----:B------:R-:W-:Y:S01]  /*0d50*/  USHF.R.U32.HI UR6, URZ, UR15, UR7 ;  /* 0x0000000f3f067299 */ /* 0x000fe20008011607 */
[----:B-1----:R-:W-:Y:S01]  /*0d60*/  R2UR UR14, R2 ;  /* 0x00000000020e72ca */ /* 0x002fe200000e0000 */
[----:B------:R-:W-:Y:S02]  /*0d70*/  UIADD3 UR17, UP1, URZ, -UR5, URZ ;  /* 0x800000053f117290 */ /* 0x000fe4000ff3e03f */
[----:B------:R-:W-:Y:S01]  /*0d80*/  FMUL R0, R0, UR21 ;  /* 0x0000001500007c20 */ /* 0x000fe20008400000 */
[----:B------:R-:W-:Y:S01]  /*0d90*/  ULDC.64 UR10, c[0x0][0x620] ;  /* 0x00018800000a7ab9 */ /* 0x000fe20000000a00 */
[----:B------:R-:W-:Y:S01]  /*0da0*/  UIADD3.X UR6, URZ, ~UR6, URZ, UP1, !UPT ;  /* 0x800000063f067290 */ /* 0x000fe20008ffe43f */
[----:B------:R-:W-:Y:S01]  /*0db0*/  UMOV UR12, UR19 ;  /* 0x00000013000c7c82 */ /* 0x000fe20008000000 */
[----:B------:R-:W-:-:S02]  /*0dc0*/  UMOV UR13, UR20 ;  /* 0x00000014000d7c82 */ /* 0x000fc40008000000 */
[----:B------:R-:W-:Y:S01]  /*0dd0*/  UIMAD UR6, UR6, UR10, URZ ;  /* 0x0000000a060672a4 */ /* 0x000fe2000f8e023f */
[----:B------:R-:W0:Y:S01]  /*0de0*/  F2I.U32.TRUNC.NTZ R0, R0 ;  /* 0x0000000000007305 */ /* 0x000e22000020f000 */
[----:B------:R-:W-:Y:S02]  /*0df0*/  UIMAD.WIDE.U32 UR12, UR17, UR10, UR12 ;  /* 0x0000000a110c72a5 */ /* 0x000fe4000f8e000c */
[----:B------:R-:W-:Y:S01]  /*0e00*/  UIMAD UR17, UR17, UR11, UR6 ;  /* 0x0000000b111172a4 */ /* 0x000fe2000f8e0206 */
[----:B------:R-:W-:Y:S01]  /*0e10*/  ULDC UR24, c[0x0][0x658] ;  /* 0x0001960000187ab9 */ /* 0x000fe20000000800 */
[----:B------:R-:W-:Y:S02]  /*0e20*/  UMOV UR22, 0xffffffff ;  /* 0xffffffff00167882 */ /* 0x000fe40000000000 */
[----:B------:R-:W-:Y:S01]  /*0e30*/  UIADD3 UR17, UR13, UR17, URZ ;  /* 0x000000110d117290 */ /* 0x000fe2000fffe03f */
[----:B------:R-:W-:Y:S01]  /*0e40*/  ULDC UR19, c[0x0][0x618] ;  /* 0x0001860000137ab9 */ /* 0x000fe20000000800 */
[----:B------:R-:W-:Y:S01]  /*0e50*/  ULDC.64 UR6, c[0x0][0x640] ;  /* 0x0001900000067ab9 */ /* 0x000fe20000000a00 */
[----:B------:R-:W-:Y:S01]  /*0e60*/  USHF.L.U32 UR13, UR22, UR24, URZ ;  /* 0x00000018160d7299 */ /* 0x000fe2000800063f */
[----:B------:R-:W-:Y:S01]  /*0e70*/  ISETP.NE.U32.AND P0, PT, RZ, UR6, PT ;  /* 0x00000006ff007c0c */ /* 0x000fe2000bf05070 */
[----:B------:R-:W-:-:S02]  /*0e80*/  USHF.R.U64 UR22, UR12, UR19, UR17 ;  /* 0x000000130c167299 */ /* 0x000fc40008001211 */
[----:B------:R-:W-:Y:S01]  /*0e90*/  USHF.R.U32.HI UR12, URZ, UR19, UR17 ;  /* 0x000000133f0c7299 */ /* 0x000fe20008011611 */
[----:B0-----:R-:W-:Y:S01]  /*0ea0*/  R2UR UR16, R0 ;  /* 0x00000000001072ca */ /* 0x001fe200000e0000 */
[----:B------:R-:W-:Y:S01]  /*0eb0*/  ULDC UR21, c[0x0][0x608] ;  /* 0x0001820000157ab9 */ /* 0x000fe20000000800 */
[----:B------:R-:W-:Y:S01]  /*0ec0*/  ISETP.NE.AND.EX P0, PT, RZ, UR7, PT, P0 ;  /* 0x00000007ff007c0c */ /* 0x000fe2000bf05300 */
[----:B------:R-:W-:Y:S02]  /*0ed0*/  USHF.R.U64 UR26, UR22, UR21, UR12 ;  /* 0x00000015161a7299 */ /* 0x000fe4000800120c */
[----:B------:R-:W-:Y:S01]  /*0ee0*/  USHF.R.U32.HI UR12, URZ, UR21, UR12 ;  /* 0x000000153f0c7299 */ /* 0x000fe2000801160c */
[----:B------:R-:W-:Y:S01]  /*0ef0*/  UMOV UR20, 0x1 ;  /* 0x0000000100147882 */ /* 0x000fe20000000000 */
[----:B------:R-:W-:Y:S02]  /*0f00*/  UIADD3 UR14, -UR14, URZ, URZ ;  /* 0x0000003f0e0e7290 */ /* 0x000fe4000fffe13f */
[----:B------:R-:W-:-:S02]  /*0f10*/  USHF.R.U64 UR27, UR26, UR24, UR12 ;  /* 0x000000181a1b7299 */ /* 0x000fc4000800120c */
[----:B------:R-:W-:Y:S01]  /*0f20*/  USHF.L.U32 UR19, UR20, UR24, URZ ;  /* 0x0000001814137299 */ /* 0x000fe2000800063f */
[----:B------:R-:W-:Y:S01]  /*0f30*/  ULDC UR15, c[0x0][0x144] ;  /* 0x00005100000f7ab9 */ /* 0x000fe20000000800 */
[----:B------:R-:W-:Y:S01]  /*0f40*/  ULDC UR10, c[0x0][0x600] ;  /* 0x00018000000a7ab9 */ /* 0x000fe20000000800 */
[----:B------:R-:W-:Y:S02]  /*0f50*/  ULOP3.LUT UR20, URZ, UR13, URZ, 0x33, !UPT ;  /* 0x0000000d3f147292 */ /* 0x000fe4000f8e333f */
[----:B------:R-:W-:Y:S02]  /*0f60*/  USHF.R.U32.HI UR13, URZ, UR24, UR12 ;  /* 0x000000183f0d7299 */ /* 0x000fe4000801160c */
[----:B------:R-:W-:Y:S02]  /*0f70*/  UIADD3 UR11, UR10, -0x1, URZ ;  /* 0xffffffff0a0b7890 */ /* 0x000fe4000fffe03f */
[----:B------:R-:W-:Y:S02]  /*0f80*/  UIADD3 UR23, -UR16, URZ, URZ ;  /* 0x0000003f10177290 */ /* 0x000fe4000fffe13f */
[----:B------:R-:W-:Y:S01]  /*0f90*/  UIMAD UR4, UR15, UR14, UR4 ;  /* 0x0000000e0f0472a4 */ /* 0x000fe2000f8e0204 */
[----:B------:R-:W-:Y:S01]  /*0fa0*/  ULDC UR28, c[0x0][0x148] ;  /* 0x00005200001c7ab9 */ /* 0x000fe20000000800 */
[----:B------:R-:W-:Y:S01]  /*0fb0*/  ULDC UR24, c[0x0][0x648] ;  /* 0x0001920000187ab9 */ /* 0x000fe20000000800 */
[----:B------:R-:W-:Y:S01]  /*0fc0*/  ULDC UR25, c[0x0][0x638] ;  /* 0x00018e0000197ab9 */ /* 0x000fe20000000800 */
[----:B------:R-:W-:Y:S01]  /*0fd0*/  UMOV UR12, UR27 ;  /* 0x0000001b000c7c82 */ /* 0x000fe20008000000 */
[----:B------:R-:W-:Y:S07]  /*0fe0*/  @!P0 BRA `(.L_x_11) ;  /* 0x0000000000308947 */ /* 0x000fee0003800000 */
[----:B------:R-:W-:Y:S02]  /*0ff0*/  ULDC UR16, c[0x0][0x64c] ;  /* 0x0001930000107ab9 */ /* 0x000fe40000000800 */
        /* <DEDUP_REMOVED lines=8> */
[----:B------:R-:W-:-:S07]  /*1080*/  UIMAD.WIDE.U32.X UR6, UR21, UR7, UR16, UP1 ;  /* 0x00000007150672a5 */ /* 0x000fce00088e0410 */
[----:B------:R-:W-:Y:S01]  /*1090*/  UMOV UR12, UR6 ;  /* 0x00000006000c7c82 */ /* 0x000fe20008000000 */
[----:B------:R-:W-:-:S05]  /*10a0*/  UMOV UR13, UR7 ;  /* 0x00000007000d7c82 */ /* 0x000fca0008000000 */
.L_x_11:
[----:B------:R-:W-:Y:S01]  /*10b0*/  UISETP.NE.AND UP1, UPT, UR48, URZ, UPT ;  /* 0x0000003f3000728c */ /* 0x000fe2000bf25270 */
[----:B------:R-:W-:Y:S01]  /*10c0*/  IMAD.MOV.U32 R0, RZ, RZ, 0x1 ;  /* 0x00000001ff007424 */ /* 0x000fe200078e00ff */
[----:B------:R-:W-:Y:S01]  /*10d0*/  USHF.R.U64 UR6, UR12, UR24, UR13 ;  /* 0x000000180c067299 */ /* 0x000fe2000800120d */
[----:B------:R-:W-:Y:S01]  /*10e0*/  IMAD.U32 R2, RZ, RZ, UR5 ;  /* 0x00000005ff027e24 */ /* 0x000fe2000f8e00ff */
[----:B------:R-:W-:Y:S02]  /*10f0*/  ULOP3.LUT UR20, UR26, UR20, URZ, 0xc0, !UPT ;  /* 0x000000141a147292 */ /* 0x000fe4000f8ec03f */
[----:B------:R-:W-:Y:S02]  /*1100*/  UIADD3 UR7, -UR6, URZ, URZ ;  /* 0x0000003f06077290 */ /* 0x000fe4000fffe13f */
[----:B------:R-:W-:Y:S02]  /*1110*/  UIMAD UR19, UR19, UR6, UR20 ;  /* 0x00000006131372a4 */ /* 0x000fe4000f8e0214 */
[----:B------:R-:W-:-:S02]  /*1120*/  ULOP3.LUT UR11, UR22, UR11, URZ, 0xc0, !UPT ;  /* 0x0000000b160b7292 */ /* 0x000fc4000f8ec03f */
[----:B------:R-:W-:Y:S02]  /*1130*/  @UP1 UIMAD UR4, UR28, UR23, UR9 ;  /* 0x000000171c0412a4 */ /* 0x000fe4000f8e0209 */
[----:B------:R-:W-:-:S03]  /*1140*/  UIMAD UR6, UR7, UR25, UR27 ;  /* 0x00000019070672a4 */ /* 0x000fc6000f8e021b */
[----:B------:R-:W-:Y:S01]  /*1150*/  ULDC UR7, c[0x0][0x610] ;  /* 0x0001840000077ab9 */ /* 0x000fe20000000800 */
[----:B------:R-:W-:Y:S02]  /*1160*/  UIMAD UR6, UR6, UR10, UR11 ;  /* 0x0000000a060672a4 */ /* 0x000fe4000f8e020b */
[----:B------:R-:W-:-:S04]  /*1170*/  UIMAD UR4, UR19, UR7, UR4 ;  /* 0x00000007130472a4 */ /* 0x000fc8000f8e0204 */
[----:B------:R-:W-:Y:S02]  /*1180*/  USEL UR7, UR6, UR4, !UP1 ;  /* 0x0000000406077287 */ /* 0x000fe4000c800000 */
[----:B------:R-:W-:-:S04]  /*1190*/  USEL UR4, UR4, UR6, !UP1 ;  /* 0x0000000604047287 */ /* 0x000fc8000c800000 */
[----:B------:R-:W-:Y:S02]  /*11a0*/  IMAD.U32 R18, RZ, RZ, UR7 ;  /* 0x00000007ff127e24 */ /* 0x000fe4000f8e00ff */
[----:B------:R-:W-:-:S07]  /*11b0*/  IMAD.U32 R19, RZ, RZ, UR4 ;  /* 0x00000004ff137e24 */ /* 0x000fce000f8e00ff */
.L_x_9:
[----:B------:R-:W-:Y:S02]  /*11c0*/  ULDC UR4, c[0x0][0x28c] ;  /* 0x0000a30000047ab9 */ /* 0x000fe40000000800 */
[----:B------:R-:W-:-:S04]  /*11d0*/  UIADD3 UR4, UR4, 0x1f, URZ ;  /* 0x0000001f04047890 */ /* 0x000fc8000fffe03f */
[----:B------:R-:W-:-:S04]  /*11e0*/  USHF.R.S32.HI UR5, URZ, 0x1f, UR4 ;  /* 0x0000001f3f057899 */ /* 0x000fc80008011404 */
[----:B------:R-:W-:-:S04]  /*11f0*/  ULEA.HI UR5, UR5, UR4, URZ, 0x5 ;  /* 0x0000000405057291 */ /* 0x000fc8000f8f283f */
[----:B------:R-:W-:Y:S01]  /*1200*/  USHF.R.S32.HI UR49, URZ, 0x5, UR5 ;  /* 0x000000053f317899 */ /* 0x000fe20008011405 */
[----:B------:R-:W-:Y:S11]  /*1210*/  @!P1 BRA `(.L_x_12) ;  /* 0x0000004400989947 */ /* 0x000ff60003800000 */
[----:B------:R-:W-:-:S06]  /*1220*/  UISETP.GT.U32.AND UP1, UPT, UR18, 0x1, UPT ;  /* 0x000000011200788c */ /* 0x000fcc000bf24070 */
[----:B------:R-:W-:-:S13]  /*1230*/  PLOP3.LUT P0, PT, PT, PT, UP1, 0x80, 0x0 ;  /* 0x000000000000781c */ /* 0x000fda0003f0f018 */
[----:B------:R-:W-:Y:S05]  /*1240*/  @P0 EXIT ;  /* 0x000000000000094d */ /* 0x000fea0003800000 */
.L_x_13:
[----:B------:R-:W-:-:S08]  /*1250*/  NOP ;  /* 0x0000000000007918 */ /* 0x000fd00000000000 */
[----:B------:R-:W0:Y:S02]  /*1260*/  USETMAXREG.TRY_ALLOC.CTAPOOL UP1, 0xe8 ;  /* 0x000000e8000079c8 */ /* 0x000e240008020600 */
[----:B0-----:R-:W-:-:S13]  /*1270*/  PLOP3.LUT P0, PT, PT, PT, UP1, 0x80, 0x0 ;  /* 0x000000000000781c */ /* 0x001fda0003f0f018 */
[----:B------:R-:W-:Y:S05]  /*1280*/  @!P0 BRA `(.L_x_13) ;  /* 0xfffffffc00f08947 */ /* 0x000fea000383ffff */
[----:B------:R-:W-:-:S13]  /*1290*/  LOP3.LUT P0, RZ, R0, 0xff, RZ, 0xc0, !PT ;  /* 0x000000ff00ff7812 */ /* 0x000fda000780c0ff */
[----:B------:R-:W-:Y:S05]  /*12a0*/  @!P0 EXIT ;  /* 0x000000000000894d */ /* 0x000fea0003800000 */
[----:B------:R-:W0:Y:S01]  /*12b0*/  S2UR UR5, SR_CgaCtaId ;  /* 0x00000000000579c3 */ /* 0x000e220000008800 */
[----:B------:R-:W-:Y:S01]  /*12c0*/  SHF.R.S32.HI R0, RZ, 0x1f, R3 ;  /* 0x0000001fff007819 */ /* 0x000fe20000011403 */
[----:B------:R-:W-:Y:S01]  /*12d0*/  USHF.R.U32.HI UR4, URZ, 0x2, UR49 ;  /* 0x000000023f047899 */ /* 0x000fe20008011631 */
[----:B------:R-:W-:Y:S02]  /*12e0*/  UMOV UR38, 0x400 ;  /* 0x0000040000267882 */ /* 0x000fe40000000000 */
[CC--:B------:R-:W-:Y:S01]  /*12f0*/  LEA.HI R4, R0.reuse, R3.reuse, RZ, 0x2 ;  /* 0x0000000300047211 */ /* 0x0c0fe200078f10ff */
[----:B------:R-:W-:Y:S01]  /*1300*/  ULOP3.LUT UR40, UR49, 0x3, URZ, 0xc0, !UPT ;  /* 0x0000000331287892 */ /* 0x000fe2000f8ec03f */
[----:B------:R-:W-:Y:S01]  /*1310*/  LEA.HI R6, R0, R3, RZ, 0x5 ;  /* 0x0000000300067211 */ /* 0x000fe200078f28ff */
[----:B------:R-:W1:Y:S01]  /*1320*/  LDC R7, c[0x0][0x288] ;  /* 0x0000a200ff077b82 */ /* 0x000e620000000800 */
[--C-:B------:R-:W-:Y:S01]  /*1330*/  SHF.R.S32.HI R88, RZ, 0x2, R4.reuse ;  /* 0x00000002ff587819 */ /* 0x100fe20000011404 */
[----:B------:R-:W-:Y:S01]  /*1340*/  VIADD R0, R93, 0xffffffff ;  /* 0xffffffff5d007836 */ /* 0x000fe20000000000 */
[----:B------:R-:W-:Y:S01]  /*1350*/  SHF.R.S32.HI R5, RZ, 0x1f, R4 ;  /* 0x0000001fff057819 */ /* 0x000fe20000011404 */
[----:B------:R-:W-:Y:S01]  /*1360*/  ULOP3.LUT UR4, UR4, 0x1, URZ, 0xc0, !UPT ;  /* 0x0000000104047892 */ /* 0x000fe2000f8ec03f */
[----:B------:R-:W-:Y:S01]  /*1370*/  LOP3.LUT R4, R4, 0xfffffffc, RZ, 0xc0, !PT ;  /* 0xfffffffc04047812 */ /* 0x000fe200078ec0ff */
[----:B------:R-:W-:Y:S01]  /*1380*/  USEL UR40, UR40, URZ, !UP0 ;  /* 0x0000003f28287287 */ /* 0x000fe2000c000000 */
[----:B------:R-:W-:Y:S01]  /*1390*/  LEA.HI R5, R5, R88, RZ, 0x3 ;  /* 0x0000005805057211 */ /* 0x000fe200078f18ff */
[----:B------:R-:W-:Y:S01]  /*13a0*/  UISETP.EQ.U32.AND UP0, UPT, UR4, 0x1, !UP0 ;  /* 0x000000010400788c */ /* 0x000fe2000c702070 */
[C---:B------:R-:W-:Y:S01]  /*13b0*/  ISETP.NE.AND P0, PT, R0.reuse, RZ, PT ;  /* 0x000000ff0000720c */ /* 0x040fe20003f05270 */
[----:B------:R-:W-:Y:S01]  /*13c0*/  IMAD.IADD R4, R3, 0x1, -R4 ;  /* 0x0000000103047824 */ /* 0x000fe200078e0a04 */
[----:B------:R-:W-:Y:S01]  /*13d0*/  LOP3.LUT R5, R5, 0xfffffff8, RZ, 0xc0, !PT ;  /* 0xfffffff805057812 */ /* 0x000fe200078ec0ff */
[----:B------:R-:W-:Y:S01]  /*13e0*/  IMAD.SHL.U32 R0, R0, 0x8, RZ ;  /* 0x0000000800007824 */ /* 0x000fe200078e00ff */
[----:B------:R-:W-:Y:S01]  /*13f0*/  SHF.R.S32.HI R3, RZ, 0x5, R6 ;  /* 0x00000005ff037819 */ /* 0x000fe20000011406 */
[----:B------:R-:W-:Y:S01]  /*1400*/  UISETP.LT.AND UP1, UPT, UR49, 0x1, UPT ;  /* 0x000000013100788c */ /* 0x000fe2000bf21270 */
[----:B------:R-:W-:Y:S01]  /*1410*/  IMAD.SHL.U32 R90, R4, 0x2, RZ ;  /* 0x00000002045a7824 */ /* 0x000fe200078e00ff */
[----:B0-----:R-:W-:Y:S01]  /*1420*/  ULEA UR38, UR5, UR38, 0x18 ;  /* 0x0000002605267291 */ /* 0x001fe2000f8ec03f */
[----:B------:R-:W-:Y:S01]  /*1430*/  IMAD.IADD R88, R88, 0x1, -R5 ;  /* 0x0000000158587824 */ /* 0x000fe200078e0a05 */
[----:B------:R-:W-:Y:S01]  /*1440*/  LOP3.LUT R0, R0, 0x8, RZ, 0xc0, !PT ;  /* 0x0000000800007812 */ /* 0x000fe200078ec0ff */
[----:B------:R-:W-:Y:S01]  /*1450*/  ULDC UR39, c[0x0][0x658] ;  /* 0x0001960000277ab9 */ /* 0x000fe20000000800 */
[----:B------:R-:W-:Y:S01]  /*1460*/  UIADD3 UR4, UR38, 0x180, URZ ;  /* 0x0000018026047890 */ /* 0x000fe2000fffe03f */
[C-C-:B------:R-:W-:Y:S01]  /*1470*/  IMAD R95, R3.reuse, -0x10, -R88.reuse ;  /* 0xfffffff0035f7824 */ /* 0x140fe200078e0a58 */
[----:B------:R-:W-:Y:S01]  /*1480*/  UIADD3 UR5, UR38, 0x2180, URZ ;  /* 0x0000218026057890 */ /* 0x000fe2000fffe03f */
[--C-:B------:R-:W-:Y:S01]  /*1490*/  SHF.R.S32.HI R89, RZ, 0x1f, R88.reuse ;  /* 0x0000001fff597819 */ /* 0x100fe20000011458 */
[----:B------:R-:W-:Y:S01]  /*14a0*/  UIADD3 UR52, UR38, 0x50, URZ ;  /* 0x0000005026347890 */ /* 0x000fe2000fffe03f */
[----:B------:R-:W-:Y:S01]  /*14b0*/  SEL R97, RZ, 0x1, P0 ;  /* 0x00000001ff617807 */ /* 0x000fe20000000000 */
[----:B------:R-:W-:Y:S01]  /*14c0*/  USHF.R.U32.HI UR4, URZ, 0x4, UR4 ;  /* 0x000000043f047899 */ /* 0x000fe20008011604 */
[----:B-1----:R-:W-:Y:S01]  /*14d0*/  IMAD R92, R4, -0x2, R7 ;  /* 0xfffffffe045c7824 */ /* 0x002fe200078e0207 */
[----:B------:R-:W-:Y:S01]  /*14e0*/  USHF.R.U32.HI UR5, URZ, 0x4, UR5 ;  /* 0x000000043f057899 */ /* 0x000fe20008011605 */
[----:B------:R-:W-:Y:S01]  /*14f0*/  IMAD.WIDE R88, R3, 0x10, R88 ;  /* 0x0000001003587825 */ /* 0x000fe200078e0258 */
[----:B------:R-:W-:Y:S01]  /*1500*/  UMOV UR6, 0xffffffff ;  /* 0xffffffff00067882 */ /* 0x000fe20000000000 */
[----:B------:R-:W-:Y:S01]  /*1510*/  ULDC UR8, c[0x0][0x284] ;  /* 0x0000a10000087ab9 */ /* 0x000fe20000000800 */
[----:B------:R-:W-:Y:S01]  /*1520*/  USEL UR41, UR49, 0x1, UP1 ;  /* 0x0000000131297887 */ /* 0x000fe20008800000 */
[----:B------:R-:W-:Y:S01]  /*1530*/  LEA R93, R93, UR52, 0x3 ;  /* 0x000000345d5d7c11 */ /* 0x000fe2000f8e18ff */
[----:B------:R-:W-:Y:S01]  /*1540*/  USHF.L.U32 UR6, UR6, UR39, URZ ;  /* 0x0000002706067299 */ /* 0x000fe2000800063f */
[C---:B------:R-:W-:Y:S01]  /*1550*/  LOP3.LUT R98, R0.reuse, 0x8, RZ, 0x3c, !PT ;  /* 0x0000000800627812 */ /* 0x040fe200078e3cff */
[----:B------:R-:W-:Y:S01]  /*1560*/  ULOP3.LUT UR4, UR4, 0x3fff, URZ, 0xc0, !UPT ;  /* 0x00003fff04047892 */ /* 0x000fe2000f8ec03f */
[----:B------:R-:W-:Y:S01]  /*1570*/  LOP3.LUT R94, R0, 0x18, RZ, 0x3c, !PT ;  /* 0x00000018005e7812 */ /* 0x000fe200078e3cff */
[----:B------:R-:W-:Y:S01]  /*1580*/  ULOP3.LUT UR5, UR5, 0x3fff, URZ, 0xc0, !UPT ;  /* 0x00003fff05057892 */ /* 0x000fe2000f8ec03f */
[----:B------:R-:W-:Y:S01]  /*1590*/  SHF.R.S32.HI R91, RZ, 0x1f, R90 ;  /* 0x0000001fff5b7819 */ /* 0x000fe2000001145a */
[----:B------:R-:W-:Y:S01]  /*15a0*/  VIADD R95, R95, UR8 ;  /* 0x000000085f5f7c36 */ /* 0x000fe20008000000 */
[----:B------:R-:W-:Y:S01]  /*15b0*/  UMOV UR7, 0x1 ;  /* 0x0000000100077882 */ /* 0x000fe20000000000 */
[----:B------:R-:W-:-:S02]  /*15c0*/  USHF.L.U32 UR50, UR49, 0x1, URZ ;  /* 0x0000000131327899 */ /* 0x000fc4000800063f */
[----:B------:R-:W-:Y:S02]  /*15d0*/  USHF.L.U64.HI UR51, UR36, 0x1, UR47 ;  /* 0x0000000124337899 */ /* 0x000fe4000801022f */
[----:B------:R-:W-:Y:S02]  /*15e0*/  USHF.L.U32 UR39, UR7, UR39, URZ ;  /* 0x0000002707277299 */ /* 0x000fe4000800063f */
[----:B------:R-:W-:Y:S02]  /*15f0*/  UIADD3 UR41, -UR41, UR49, URZ ;  /* 0x0000003129297290 */ /* 0x000fe4000fffe13f */
[----:B------:R-:W-:Y:S02]  /*1600*/  ULOP3.LUT UR42, URZ, UR6, URZ, 0x33, !UPT ;  /* 0x000000063f2a7292 */ /* 0x000fe4000f8e333f */
[----:B------:R-:W-:Y:S02]  /*1610*/  USEL UR43, URZ, 0x1, !UP0 ;  /* 0x000000013f2b7887 */ /* 0x000fe4000c000000 */
[----:B------:R-:W-:-:S02]  /*1620*/  ULOP3.LUT UR44, UR4, 0x10000, URZ, 0xfc, !UPT ;  /* 0x00010000042c7892 */ /* 0x000fc4000f8efc3f */
[----:B------:R-:W-:-:S12]  /*1630*/  ULOP3.LUT UR45, UR5, 0x10000, URZ, 0xfc, !UPT ;  /* 0x00010000052d7892 */ /* 0x000fd8000f8efc3f */
.L_x_165:
[----:B------:R-:W-:-:S04]  /*1640*/  SHF.L.U32 R0, R97, 0x1f, RZ ;  /* 0x0000001f61007819 */ /* 0x000fc800000006ff */
[----:B------:R-:W0:Y:S02]  /*1650*/  SYNCS.PHASECHK.TRANS64.TRYWAIT P0, [R93+URZ+-0x8], R0 ;  /* 0xfffff8005d0075a7 */ /* 0x000e24000800017f */
[----:B01-34-:R-:W-:Y:S05]  /*1660*/  @!P0 BRA `(.L_x_14) ;  /* 0x0000005000808947 */ /* 0x01bfea0003800000 */
.L_x_187:
[----:B------:R-:W-:Y:S02]  /*1670*/  ULDC UR4, c[0x0][0x28c] ;  /* 0x0000a30000047ab9 */ /* 0x000fe40000000800 */
[----:B------:R-:W-:-:S13]  /*1680*/  ISETP.LT.AND P0, PT, RZ, UR4, PT ;  /* 0x00000004ff007c0c */ /* 0x000fda000bf01270 */
[----:B------:R-:W-:Y:S05]  /*1690*/  @P0 BRA `(.L_x_15) ;  /* 0x0000000000400947 */ /* 0x000fea0003800000 */
[----:B0-----:R-:W-:Y:S01]  /*16a0*/  MOV R0, 0x0 ;  /* 0x0000000000007802 */ /* 0x001fe20000000f00 */
[----:B------:R-:W-:Y:S01]  /*16b0*/  ULDC.64 UR4, c[0x4][0x68] ;  /* 0x01001a0000047ab9 */ /* 0x000fe20000000a00 */
[----:B------:R-:W-:Y:S01]  /*16c0*/  ULDC.64 UR6, c[0x4][0x8] ;  /* 0x0100020000067ab9 */ /* 0x000fe20000000a00 */
[----:B------:R-:W-:Y:S01]  /*16d0*/  IMAD.U32 R4, RZ, RZ, UR4 ;  /* 0x00000004ff047e24 */ /* 0x000fe2000f8e00ff */
[----:B------:R0:W1:Y:S01]  /*16e0*/  LDC.64 R14, c[0x4][R0] ;  /* 0x01000000000e7b82 */ /* 0x0000620000000a00 */
[----:B------:R-:W-:Y:S01]  /*16f0*/  IMAD.U32 R5, RZ, RZ, UR5 ;  /* 0x00000005ff057e24 */ /* 0x000fe2000f8e00ff */
[----:B------:R-:W-:Y:S01]  /*1700*/  ULDC.64 UR4, c[0x4][0x70] ;  /* 0x01001c0000047ab9 */ /* 0x000fe20000000a00 */
[----:B------:R-:W-:Y:S02]  /*1710*/  IMAD.U32 R10, RZ, RZ, UR6 ;  /* 0x00000006ff0a7e24 */ /* 0x000fe4000f8e00ff */
[----:B------:R-:W-:Y:S02]  /*1720*/  IMAD.U32 R6, RZ, RZ, UR4 ;  /* 0x00000004ff067e24 */ /* 0x000fe4000f8e00ff */
[----:B------:R-:W-:-:S02]  /*1730*/  IMAD.U32 R7, RZ, RZ, UR5 ;  /* 0x00000005ff077e24 */ /* 0x000fc4000f8e00ff */
[----:B------:R-:W-:Y:S02]  /*1740*/  IMAD.U32 R11, RZ, RZ, UR7 ;  /* 0x00000007ff0b7e24 */ /* 0x000fe4000f8e00ff */
[----:B------:R-:W-:Y:S02]  /*1750*/  IMAD.MOV.U32 R8, RZ, RZ, 0x1e1 ;  /* 0x000001e1ff087424 */ /* 0x000fe400078e00ff */
[----:B------:R-:W-:Y:S02]  /*1760*/  IMAD.MOV.U32 R12, RZ, RZ, 0x1 ;  /* 0x00000001ff0c7424 */ /* 0x000fe400078e00ff */
[----:B0-----:R-:W-:-:S07]  /*1770*/  IMAD.MOV.U32 R13, RZ, RZ, RZ ;  /* 0x000000ffff0d7224 */ /* 0x001fce00078e00ff */
[----:B------:R-:W-:-:S07]  /*1780*/  LEPC R20, `(.L_x_15) ;  /* 0x000000001014794e */ /* 0x000fce0000000000 */
[----:B-1---5:R-:W-:Y:S05]  /*1790*/  CALL.ABS.NOINC R14 ;  /* 0x000000000e007343 */ /* 0x022fea0003c00000 */
.L_x_15:
[----:B------:R-:W-:-:S06]  /*17a0*/  ULOP3.LUT UR4, UR46, 0x1, URZ, 0xfc, !UPT ;  /* 0x000000012e047892 */ /* 0x000fcc000f8efc3f */
[----:B0-----:R-:W-:-:S05]  /*17b0*/  IMAD.U32 R0, RZ, RZ, UR4 ;  /* 0x00000004ff007e24 */ /* 0x001fca000f8e00ff */
[----:B------:R-:W-:-:S13]  /*17c0*/  ISETP.NE.AND P0, PT, R0, 0x3, PT ;  /* 0x000000030000780c */ /* 0x000fda0003f05270 */
[----:B------:R-:W-:Y:S05]  /*17d0*/  @!P0 BRA `(.L_x_16) ;  /* 0x0000000000048947 */ /* 0x000fea0003800000 */
[----:B------:R-:W-:Y:S01]  /*17e0*/  BPT.TRAP 0x1 ;  /* 0x000000040000795c */ /* 0x000fe20000300000 */
.L_x_16:
[----:B------:R-:W-:Y:S02]  /*17f0*/  IMAD.U32 R3, RZ, RZ, UR40 ;  /* 0x00000028ff037e24 */ /* 0x000fe4000f8e00ff */
[----:B------:R-:W-:-:S03]  /*1800*/  IMAD.U32 R0, RZ, RZ, UR43 ;  /* 0x0000002bff007e24 */ /* 0x000fc6000f8e00ff */
[----:B------:R-:W-:Y:S02]  /*1810*/  LEA R3, R3, UR38, 0x3 ;  /* 0x0000002603037c11 */ /* 0x000fe4000f8e18ff */
[----:B------:R-:W-:-:S04]  /*1820*/  SHF.L.U32 R0, R0, 0x1f, RZ ;  /* 0x0000001f00007819 */ /* 0x000fc800000006ff */
[----:B------:R0:W1:Y:S01]  /*1830*/  SYNCS.PHASECHK.TRANS64.TRYWAIT P1, [R3+URZ], R0 ;  /* 0x00000000030075a7 */ /* 0x000062000802017f */
[----:B------:R-:W-:Y:S05]  /*1840*/  @!P0 BRA `(.L_x_17) ;  /* 0x0000000000048947 */ /* 0x000fea0003800000 */
[----:B------:R-:W-:Y:S01]  /*1850*/  BPT.TRAP 0x1 ;  /* 0x000000040000795c */ /* 0x000fe20000300000 */
.L_x_17:
[----:B-1----:R-:W-:Y:S05]  /*1860*/  @P1 BRA `(.L_x_18) ;  /* 0x0000000000081947 */ /* 0x002fea0003800000 */
[----:B------:R-:W1:Y:S02]  /*1870*/  SYNCS.PHASECHK.TRANS64.TRYWAIT P1, [R3+URZ], R0 ;  /* 0x00000000030075a7 */ /* 0x000e64000802017f */
[----:B-1----:R-:W-:Y:S05]  /*1880*/  @!P1 BRA `(.L_x_19) ;  /* 0x00000050000c9947 */ /* 0x002fea0003800000 */
.L_x_18:
[----:B------:R-:W-:Y:S05]  /*1890*/  WARPSYNC.ALL ;  /* 0x0000000000007948 */ /* 0x000fea0003800000 */
[----:B------:R-:W-:Y:S01]  /*18a0*/  ULEA UR4, UR40, UR44, 0x7 ;  /* 0x0000002c28047291 */ /* 0x000fe2000f8e383f */
[----:B------:R-:W-:Y:S01]  /*18b0*/  WARPGROUP.ARRIVE ;  /* 0x00000000000079c5 */ /* 0x000fe20000000000 */
[----:B------:R-:W-:Y:S01]  /*18c0*/  ULEA UR6, UR40, UR45, 0x8 ;  /* 0x0000002d28067291 */ /* 0x000fe2000f8e403f */
[----:B01----:R-:W-:Y:S01]  /*18d0*/  IMAD.U32 R0, RZ, RZ, UR41 ;  /* 0x00000029ff007e24 */ /* 0x003fe2000f8e00ff */
[----:B------:R-:W-:Y:S01]  /*18e0*/  UMOV UR5, 0xc0000010 ;  /* 0xc000001000057882 */ /* 0x000fe20000000000 */
[----:B------:R-:W-:-:S03]  /*18f0*/  UMOV UR7, 0xc0000010 ;  /* 0xc000001000077882 */ /* 0x000fc60000000000 */
[----:B------:R-:W-:-:S03]  /*1900*/  ISETP.GE.AND P1, PT, R0, 0x1, PT ;  /* 0x000000010000780c */ /* 0x000fc60003f26270 */
[----:B------:R-:W-:Y:S03]  /*1910*/  IGMMA.64x128x32.S8.S8 R24, gdesc[UR4], RZ, !UPT, gsb0 ;  /* 0x03600000041879f1 */ /* 0x000fe6000c0410ff */
[----:B------:R-:W-:-:S07]  /*1920*/  WARPGROUP.DEPBAR.LE gsb0, 0x0 ;  /* 0x00008000000079c5 */ /* 0x000fce0000010000 */
[----:B------:R-:W-:Y:S05]  /*1930*/  @!P1 BRA `(.L_x_20) ;  /* 0x0000000000b89947 */ /* 0x000fea0003800000 */
[----:B------:R-:W-:Y:S01]  /*1940*/  UIADD3 UR4, UR40, 0x1, URZ ;  /* 0x0000000128047890 */ /* 0x000fe2000fffe03f */
[----:B------:R-:W-:Y:S01]  /*1950*/  IMAD.U32 R0, RZ, RZ, UR41 ;  /* 0x00000029ff007e24 */ /* 0x000fe2000f8e00ff */
[----:B------:R-:W-:Y:S02]  /*1960*/  UMOV UR9, UR40 ;  /* 0x0000002800097c82 */ /* 0x000fe40008000000 */
[----:B------:R-:W-:-:S04]  /*1970*/  UISETP.NE.AND UP0, UPT, UR4, 0x4, UPT ;  /* 0x000000040400788c */ /* 0x000fc8000bf05270 */
[----:B------:R-:W-:Y:S02]  /*1980*/  USEL UR5, URZ, 0x1, UP0 ;  /* 0x000000013f057887 */ /* 0x000fe40008000000 */
[----:B------:R-:W-:Y:S02]  /*1990*/  USEL UR8, UR4, URZ, UP0 ;  /* 0x0000003f04087287 */ /* 0x000fe40008000000 */
[----:B------:R-:W-:-:S06]  /*19a0*/  ULOP3.LUT UR5, UR43, UR5, URZ, 0x3c, !UPT ;  /* 0x000000052b057292 */ /* 0x000fcc000f8e3c3f */
[----:B------:R-:W-:-:S07]  /*19b0*/  IMAD.U32 R5, RZ, RZ, UR5 ;  /* 0x00000005ff057e24 */ /* 0x000fce000f8e00ff */
.L_x_27:
[----:B01----:R-:W-:Y:S05]  /*19c0*/  @!P0 BRA `(.L_x_21) ;  /* 0x0000000000048947 */ /* 0x003fea0003800000 */
[----:B------:R-:W-:Y:S01]  /*19d0*/  BPT.TRAP 0x1 ;  /* 0x000000040000795c */ /* 0x000fe20000300000 */
.L_x_21:
[----:B------:R-:W-:Y:S01]  /*19e0*/  ULEA UR4, UR8, UR38, 0x3 ;  /* 0x0000002608047291 */ /* 0x000fe2000f8e183f */
[----:B------:R-:W-:-:S08]  /*19f0*/  SHF.L.U32 R3, R5, 0x1f, RZ ;  /* 0x0000001f05037819 */ /* 0x000fd000000006ff */
[----:B------:R0:W1:Y:S01]  /*1a00*/  SYNCS.PHASECHK.TRANS64.TRYWAIT P1, [UR4], R3 ;  /* 0x00000003ff0075a7 */ /* 0x0000620008020144 */
[----:B------:R-:W-:Y:S05]  /*1a10*/  @!P0 BRA `(.L_x_22) ;  /* 0x0000000000048947 */ /* 0x000fea0003800000 */
[----:B------:R-:W-:Y:S01]  /*1a20*/  BPT.TRAP 0x1 ;  /* 0x000000040000795c */ /* 0x000fe20000300000 */
.L_x_22:
[----:B-1----:R-:W-:Y:S05]  /*1a30*/  @P1 BRA `(.L_x_23) ;  /* 0x0000000000081947 */ /* 0x002fea0003800000 */
[----:B------:R-:W1:Y:S02]  /*1a40*/  SYNCS.PHASECHK.TRANS64.TRYWAIT P1, [UR4], R3 ;  /* 0x00000003ff0075a7 */ /* 0x000e640008020144 */
[----:B-1----:R-:W-:Y:S05]  /*1a50*/  @!P1 BRA `(.L_x_24) ;  /* 0x0000004c00ac9947 */ /* 0x002fea0003800000 */
.L_x_23:
[----:B------:R-:W-:Y:S01]  /*1a60*/  ULEA UR4, UR8, UR44, 0x7 ;  /* 0x0000002c08047291 */ /* 0x000fe2000f8e383f */
[----:B------:R-:W-:Y:S01]  /*1a70*/  WARPGROUP.ARRIVE ;  /* 0x00000000000079c5 */ /* 0x000fe20000000000 */
[----:B------:R-:W-:Y:S01]  /*1a80*/  ULEA UR6, UR8, UR45, 0x8 ;  /* 0x0000002d08067291 */ /* 0x000fe2000f8e403f */
[----:B------:R-:W-:Y:S01]  /*1a90*/  UMOV UR5, 0xc0000010 ;  /* 0xc000001000057882 */ /* 0x000fe20000000000 */
[----:B------:R-:W-:-:S07]  /*1aa0*/  UMOV UR7, 0xc0000010 ;  /* 0xc000001000077882 */ /* 0x000fce0000000000 */
[----:B------:R-:W-:Y:S03]  /*1ab0*/  IGMMA.64x128x32.S8.S8 R24, gdesc[UR4], R24, gsb0 ;  /* 0x03600000041879f1 */ /* 0x000fe60008041018 */
[----:B------:R-:W-:Y:S02]  /*1ac0*/  WARPGROUP.DEPBAR.LE gsb0, 0x0 ;  /* 0x00008000000079c5 */ /* 0x000fe40000010000 */
[----:B------:R-:W-:Y:S05]  /*1ad0*/  @!P0 BRA `(.L_x_25) ;  /* 0x0000000000048947 */ /* 0x000fea0003800000 */
[----:B------:R-:W-:Y:S01]  /*1ae0*/  BPT.TRAP 0x1 ;  /* 0x000000040000795c */ /* 0x000fe20000300000 */
.L_x_25:
[----:B------:R-:W-:Y:S02]  /*1af0*/  UISETP.GT.U32.AND UP0, UPT, UR46, 0x1, UPT ;  /* 0x000000012e00788c */ /* 0x000fe4000bf04070 */
[----:B------:R-:W-:-:S04]  /*1b00*/  ULEA UR4, UR9, UR38, 0x3 ;  /* 0x0000002609047291 */ /* 0x000fc8000f8e183f */
[----:B------:R-:W-:Y:S01]  /*1b10*/  UIADD3 UR4, UR4, 0x20, URZ ;  /* 0x0000002004047890 */ /* 0x000fe2000fffe03f */
[----:B------:R-:W-:-:S03]  /*1b20*/  PLOP3.LUT P1, PT, PT, PT, UP0, 0x80, 0x0 ;  /* 0x000000000000781c */ /* 0x000fc60003f2f008 */
[----:B------:R-:W-:-:S09]  /*1b30*/  UPRMT UR4, URZ, 0x654, UR4 ;  /* 0x000006543f047896 */ /* 0x000fd20008000004 */
[----:B------:R-:W-:Y:S01]  /*1b40*/  SYNCS.ARRIVE.TRANS64.RED.A1T0 RZ, [UR4], RZ ;  /* 0x000000ffffff79a7 */ /* 0x000fe20008100404 */
[----:B------:R-:W-:Y:S05]  /*1b50*/  @P1 BRA `(.L_x_26) ;  /* 0x0000000000041947 */ /* 0x000fea0003800000 */
[----:B------:R-:W-:Y:S01]  /*1b60*/  BPT.TRAP 0x1 ;  /* 0x000000040000795c */ /* 0x000fe20000300000 */
.L_x_26:
[----:B------:R-:W-:Y:S01]  /*1b70*/  UIADD3 UR8, UR8, 0x1, URZ ;  /* 0x0000000108087890 */ /* 0x000fe2000fffe03f */
[C---:B------:R-:W-:Y:S01]  /*1b80*/  ISETP.GT.AND P1, PT, R0.reuse, 0x1, PT ;  /* 0x000000010000780c */ /* 0x040fe20003f24270 */
[----:B------:R-:W-:Y:S01]  /*1b90*/  UIADD3 UR9, UR9, 0x1, URZ ;  /* 0x0000000109097890 */ /* 0x000fe2000fffe03f */
[----:B------:R-:W-:Y:S01]  /*1ba0*/  VIADD R0, R0, 0xffffffff ;  /* 0xffffffff00007836 */ /* 0x000fe20000000000 */
[----:B------:R-:W-:Y:S02]  /*1bb0*/  UISETP.NE.AND UP0, UPT, UR8, 0x4, UPT ;  /* 0x000000040800788c */ /* 0x000fe4000bf05270 */
[----:B------:R-:W-:Y:S02]  /*1bc0*/  UISETP.NE.AND UP1, UPT, UR9, 0x4, UPT ;  /* 0x000000040900788c */ /* 0x000fe4000bf25270 */
[----:B------:R-:W-:Y:S02]  /*1bd0*/  USEL UR4, URZ, 0x1, UP0 ;  /* 0x000000013f047887 */ /* 0x000fe40008000000 */
[----:B------:R-:W-:-:S02]  /*1be0*/  USEL UR8, UR8, URZ, UP0 ;  /* 0x0000003f08087287 */ /* 0x000fc40008000000 */
[----:B------:R-:W-:Y:S02]  /*1bf0*/  USEL UR9, UR9, URZ, UP1 ;  /* 0x0000003f09097287 */ /* 0x000fe40008800000 */
[----:B------:R-:W-:Y:S01]  /*1c00*/  LOP3.LUT R5, R5, UR4, RZ, 0x3c, !PT ;  /* 0x0000000405057c12 */ /* 0x000fe2000f8e3cff */
[----:B------:R-:W-:Y:S09]  /*1c10*/  @P1 BRA `(.L_x_27) ;  /* 0xfffffffc00681947 */ /* 0x000ff2000383ffff */
.L_x_20:
[----:B------:R-:W2:Y:S01]  /*1c20*/  LDC R0, c[0x0][0x28c] ;  /* 0x0000a300ff007b82 */ /* 0x000ea20000000800 */
[----:B------:R3:W-:Y:S01]  /*1c30*/  SYNCS.ARRIVE.TRANS64.A1T0 RZ, [R98+UR52], RZ ;  /* 0x000000ff62ff79a7 */ /* 0x0007e20008100034 */
[----:B--2---:R-:W-:-:S13]  /*1c40*/  ISETP.GE.AND P1, PT, R0, 0x1, PT ;  /* 0x000000010000780c */ /* 0x004fda0003f26270 */
[----:B---3--:R-:W-:Y:S05]  /*1c50*/  @!P1 BRA `(.L_x_28) ;  /* 0x0000000000309947 */ /* 0x008fea0003800000 */
[----:B------:R-:W-:Y:S05]  /*1c60*/  @!P0 BRA `(.L_x_29) ;  /* 0x0000000000048947 */ /* 0x000fea0003800000 */
[----:B------:R-:W-:Y:S01]  /*1c70*/  BPT.TRAP 0x1 ;  /* 0x000000040000795c */ /* 0x000fe20000300000 */
.L_x_29:
[----:B------:R-:W-:Y:S02]  /*1c80*/  UIADD3 UR4, UR41, UR40, URZ ;  /* 0x0000002829047290 */ /* 0x000fe4000fffe03f */
[----:B------:R-:W-:Y:S02]  /*1c90*/  UISETP.GT.U32.AND UP0, UPT, UR46, 0x1, UPT ;  /* 0x000000012e00788c */ /* 0x000fe4000bf04070 */
[----:B------:R-:W-:-:S04]  /*1ca0*/  USHF.L.U32 UR4, UR4, 0x3, URZ ;  /* 0x0000000304047899 */ /* 0x000fc8000800063f */
[----:B------:R-:W-:Y:S01]  /*1cb0*/  ULOP3.LUT UR4, UR4, 0x18, URZ, 0xc0, !UPT ;  /* 0x0000001804047892 */ /* 0x000fe2000f8ec03f */
[----:B------:R-:W-:-:S03]  /*1cc0*/  PLOP3.LUT P0, PT, PT, PT, UP0, 0x80, 0x0 ;  /* 0x000000000000781c */ /* 0x000fc60003f0f008 */
[----:B------:R-:W-:-:S04]  /*1cd0*/  UIADD3 UR4, UR38, 0x20, UR4 ;  /* 0x0000002026047890 */ /* 0x000fc8000fffe004 */
[----:B------:R-:W-:-:S09]  /*1ce0*/  UPRMT UR4, URZ, 0x654, UR4 ;  /* 0x000006543f047896 */ /* 0x000fd20008000004 */
[----:B------:R-:W-:Y:S01]  /*1cf0*/  SYNCS.ARRIVE.TRANS64.RED.A1T0 RZ, [UR4], RZ ;  /* 0x000000ffffff79a7 */ /* 0x000fe20008100404 */
[----:B------:R-:W-:Y:S05]  /*1d00*/  @P0 BRA `(.L_x_28) ;  /* 0x0000000000040947 */ /* 0x000fea0003800000 */
[----:B------:R-:W-:Y:S01]  /*1d10*/  BPT.TRAP 0x1 ;  /* 0x000000040000795c */ /* 0x000fe20000300000 */
.L_x_28:
[----:B------:R-:W-:Y:S01]  /*1d20*/  SHF.L.U32 R0, R97, 0x1f, RZ ;  /* 0x0000001f61007819 */ /* 0x000fe200000006ff */
[----:B------:R-:W-:Y:S01]  /*1d30*/  UIADD3 UR40, UR50, UR40, URZ ;  /* 0x0000002832287290 */ /* 0x000fe2000fffe03f */
[----:B------:R-:W-:Y:S01]  /*1d40*/  IMAD.SHL.U32 R11, R18, 0x80, RZ ;  /* 0x00000080120b7824 */ /* 0x000fe200078e00ff */
[----:B------:R-:W-:Y:S01]  /*1d50*/  SHF.R.S32.HI R10, RZ, 0x1f, R2 ;  /* 0x0000001fff0a7819 */ /* 0x000fe20000011402 */
[----:B------:R-:W2:Y:S01]  /*1d60*/  SYNCS.PHASECHK.TRANS64.TRYWAIT P0, [R93+URZ+0x8], R0 ;  /* 0x000008005d0075a7 */ /* 0x000ea2000800017f */
[----:B------:R-:W-:Y:S02]  /*1d70*/  USHF.R.U32.HI UR4, URZ, 0x2, UR40 ;  /* 0x000000023f047899 */ /* 0x000fe40008011628 */
[----:B------:R-:W-:Y:S02]  /*1d80*/  UISETP.GT.U32.AND UP0, UPT, UR40, 0x3, UPT ;  /* 0x000000032800788c */ /* 0x000fe4000bf04070 */
[----:B------:R-:W-:Y:S02]  /*1d90*/  ULOP3.LUT UR4, UR4, 0x1, URZ, 0xc0, !UPT ;  /* 0x0000000104047892 */ /* 0x000fe4000f8ec03f */
[----:B------:R-:W-:-:S02]  /*1da0*/  UISETP.LT.U32.AND UP0, UPT, UR50, 0x4, UP0 ;  /* 0x000000043200788c */ /* 0x000fc40008701070 */
[----:B------:R-:W-:Y:S02]  /*1db0*/  UISETP.NE.U32.AND UP1, UPT, UR4, 0x1, UPT ;  /* 0x000000010400788c */ /* 0x000fe4000bf25070 */
[----:B------:R-:W-:Y:S02]  /*1dc0*/  USEL UR5, URZ, 0x1, !UP0 ;  /* 0x000000013f057887 */ /* 0x000fe4000c000000 */
[----:B------:R-:W-:Y:S02]  /*1dd0*/  UISETP.GT.U32.AND UP1, UPT, UR50, 0x3, !UP1 ;  /* 0x000000033200788c */ /* 0x000fe4000cf24070 */
[----:B------:R-:W-:Y:S02]  /*1de0*/  ULOP3.LUT UR40, UR40, 0x3, URZ, 0xc0, !UPT ;  /* 0x0000000328287892 */ /* 0x000fe4000f8ec03f */
[----:B------:R-:W-:-:S04]  /*1df0*/  USEL UR4, URZ, 0x1, !UP1 ;  /* 0x000000013f047887 */ /* 0x000fc8000c800000 */
[----:B------:R-:W-:Y:S01]  /*1e00*/  ULOP3.LUT UR43, UR4, UR43, UR5, 0x96, !UPT ;  /* 0x0000002b042b7292 */ /* 0x000fe2000f8e9605 */
[----:B--2---:R-:W-:Y:S11]  /*1e10*/  @!P0 BRA `(.L_x_30) ;  /* 0x0000004800d48947 */ /* 0x004ff60003800000 */
.L_x_188:
[----:B--2---:R-:W-:Y:S01]  /*1e20*/  IMAD.SHL.U32 R0, R19, 0x40, RZ ;  /* 0x0000004013007824 */ /* 0x004fe200078e00ff */
[----:B------:R-:W-:Y:S01]  /*1e30*/  ULDC UR6, c[0x0][0x284] ;  /* 0x0000a10000067ab9 */ /* 0x000fe20000000800 */
[----:B------:R-:W-:Y:S01]  /*1e40*/  ULDC.64 UR4, c[0x0][0x5d0] ;  /* 0x0001740000047ab9 */ /* 0x000fe20000000a00 */
[----:B------:R-:W-:Y:S01]  /*1e50*/  SHF.R.S32.HI R15, RZ, 0x1f, R11 ;  /* 0x0000001fff0f7819 */ /* 0x000fe2000001140b */
[----:B01----:R-:W-:Y:S01]  /*1e60*/  IMAD R3, R10, UR4, RZ ;  /* 0x000000040a037c24 */ /* 0x003fe2000f8e02ff */
[----:B------:R-:W-:Y:S01]  /*1e70*/  ISETP.GE.AND P0, PT, R0, UR6, PT ;  /* 0x0000000600007c0c */ /* 0x000fe2000bf06270 */
[C---:B------:R-:W-:Y:S01]  /*1e80*/  IMAD.WIDE.U32 R4, R2.reuse, UR4, R90 ;  /* 0x0000000402047c25 */ /* 0x040fe2000f8e005a */
[----:B------:R-:W-:Y:S02]  /*1e90*/  ULDC UR4, c[0x0][0x288] ;  /* 0x0000a20000047ab9 */ /* 0x000fe40000000800 */
[C---:B------:R-:W-:Y:S01]  /*1ea0*/  ISETP.GE.OR P0, PT, R11.reuse, UR4, P0 ;  /* 0x000000040b007c0c */ /* 0x040fe20008706670 */
[----:B------:R-:W-:Y:S01]  /*1eb0*/  IMAD R3, R2, UR5, R3 ;  /* 0x0000000502037c24 */ /* 0x000fe2000f8e0203 */
[----:B------:R-:W-:-:S04]  /*1ec0*/  IADD3 R4, P1, R11, R4, RZ ;  /* 0x000000040b047210 */ /* 0x000fc80007f3e0ff */
[----:B------:R-:W-:-:S07]  /*1ed0*/  IADD3.X R5, R15, R5, R3, P1, !PT ;  /* 0x000000050f057210 */ /* 0x000fce0000ffe403 */
[----:B------:R-:W-:Y:S05]  /*1ee0*/  @P0 BRA `(.L_x_31) ;  /* 0x0000003000ac0947 */ /* 0x000fea0003800000 */
[----:B------:R-:W0:Y:S01]  /*1ef0*/  LDC.64 R8, c[0x0][0x5c8] ;  /* 0x00017200ff087b82 */ /* 0x000e220000000a00 */
[----:B------:R-:W-:Y:S01]  /*1f00*/  IMAD.WIDE R12, R19, 0x40, R88 ;  /* 0x00000040130c7825 */ /* 0x000fe200078e0258 */
[----:B------:R-:W-:Y:S01]  /*1f10*/  ULDC.64 UR4, c[0x0][0x5c0] ;  /* 0x0001700000047ab9 */ /* 0x000fe20000000a00 */
[----:B------:R-:W-:Y:S02]  /*1f20*/  BSSY B0, `(.L_x_31) ;  /* 0x0000327000007945 */ /* 0x000fe40003800000 */
[----:B------:R-:W-:Y:S02]  /*1f30*/  IMAD.IADD R18, R95, 0x1, -R0 ;  /* 0x000000015f127824 */ /* 0x000fe400078e0a00 */
[----:B------:R-:W-:Y:S02]  /*1f40*/  IMAD.IADD R14, R92, 0x1, -R11 ;  /* 0x000000015c0e7824 */ /* 0x000fe400078e0a0b */
[-C--:B0-----:R-:W-:Y:S02]  /*1f50*/  IMAD R3, R13, R8.reuse, RZ ;  /* 0x000000080d037224 */ /* 0x081fe400078e02ff */
[----:B------:R-:W-:-:S04]  /*1f60*/  IMAD.WIDE.U32 R4, R12, R8, R4 ;  /* 0x000000080c047225 */ /* 0x000fc800078e0004 */
[----:B------:R-:W-:Y:S01]  /*1f70*/  IMAD R3, R12, R9, R3 ;  /* 0x000000090c037224 */ /* 0x000fe200078e0203 */
[----:B------:R-:W-:-:S03]  /*1f80*/  IADD3 R4, P0, R4, UR4, RZ ;  /* 0x0000000404047c10 */ /* 0x000fc6000ff1e0ff */
[----:B------:R-:W-:Y:S01]  /*1f90*/  IMAD.IADD R3, R5, 0x1, R3 ;  /* 0x0000000105037824 */ /* 0x000fe200078e0203 */
[----:B------:R-:W-:-:S04]  /*1fa0*/  LEA R6, P1, R8, R4, 0x3 ;  /* 0x0000000408067211 */ /* 0x000fc800078218ff */
[----:B------:R-:W-:Y:S02]  /*1fb0*/  IADD3.X R5, R3, UR5, RZ, P0, !PT ;  /* 0x0000000503057c10 */ /* 0x000fe400087fe4ff */
[----:B-----5:R-:W-:Y:S02]  /*1fc0*/  ISETP.NE.AND P0, PT, R23, RZ, PT ;  /* 0x000000ff1700720c */ /* 0x020fe40003f05270 */
[----:B------:R-:W-:-:S11]  /*1fd0*/  LEA.HI.X R7, R8, R5, R9, 0x3, P1 ;  /* 0x0000000508077211 */ /* 0x000fd600008f1c09 */
[----:B------:R-:W-:Y:S05]  /*1fe0*/  @!P0 BRA `(.L_x_32) ;  /* 0x0000002400608947 */ /* 0x000fea0003800000 */
[----:B------:R-:W0:Y:S01]  /*1ff0*/  LDC.64 R20, c[0x0][0x5b0] ;  /* 0x00016c00ff147b82 */ /* 0x000e220000000a00 */
[----:B------:R-:W-:Y:S01]  /*2000*/  ULDC.64 UR4, c[0x0][0x5b8] ;  /* 0x00016e0000047ab9 */ /* 0x000fe20000000a00 */
[----:B------:R-:W-:Y:S01]  /*2010*/  ISETP.GE.AND P1, PT, R18, 0x1, PT ;  /* 0x000000011200780c */ /* 0x000fe20003f26270 */
[----:B------:R-:W-:Y:S01]  /*2020*/  IMAD.WIDE.U32 R8, R2, UR4, R90 ;  /* 0x0000000402087c25 */ /* 0x000fe2000f8e005a */
[----:B------:R-:W-:Y:S02]  /*2030*/  BSSY B1, `(.L_x_33) ;  /* 0x000000e000017945 */ /* 0x000fe40003800000 */
[----:B------:R-:W-:Y:S01]  /*2040*/  ISETP.LT.OR P2, PT, R14, 0x1, !P1 ;  /* 0x000000010e00780c */ /* 0x000fe20004f41670 */
[----:B------:R-:W-:Y:S01]  /*2050*/  IMAD R3, R10, UR4, RZ ;  /* 0x000000040a037c24 */ /* 0x000fe2000f8e02ff */
[----:B------:R-:W1:Y:S01]  /*2060*/  LDC.64 R100, c[0x0][0x5a8] ;  /* 0x00016a00ff647b82 */ /* 0x000e620000000a00 */
[----:B------:R-:W-:Y:S02]  /*2070*/  IADD3 R10, P0, R11, R8, RZ ;  /* 0x000000080b0a7210 */ /* 0x000fe40007f1e0ff */
[----:B------:R-:W-:-:S05]  /*2080*/  IMAD R3, R2, UR5, R3 ;  /* 0x0000000502037c24 */ /* 0x000fca000f8e0203 */
[----:B------:R-:W-:Y:S01]  /*2090*/  IADD3.X R11, R15, R9, R3, P0, !PT ;  /* 0x000000090f0b7210 */ /* 0x000fe200007fe403 */
[-C--:B0-----:R-:W-:Y:S02]  /*20a0*/  IMAD R0, R13, R20.reuse, RZ ;  /* 0x000000140d007224 */ /* 0x081fe400078e02ff */
[----:B------:R-:W-:-:S04]  /*20b0*/  IMAD.WIDE.U32 R2, R12, R20, R10 ;  /* 0x000000140c027225 */ /* 0x000fc800078e000a */
[----:B------:R-:W-:Y:S01]  /*20c0*/  IMAD R19, R12, R21, R0 ;  /* 0x000000150c137224 */ /* 0x000fe200078e0200 */
[----:B-1----:R-:W-:-:S04]  /*20d0*/  IADD3 R2, P0, R2, R100, RZ ;  /* 0x0000006402027210 */ /* 0x002fc80007f1e0ff */
[----:B------:R-:W-:Y:S01]  /*20e0*/  IADD3.X R3, R101, R3, R19, P0, !PT ;  /* 0x0000000365037210 */ /* 0x000fe200007fe413 */
[----:B------:R-:W-:Y:S08]  /*20f0*/  @P2 BRA `(.L_x_34) ;  /* 0x0000000000042947 */ /* 0x000ff00003800000 */
[----:B------:R0:W5:Y:S02]  /*2100*/  LDG.E.U8 R96, desc[UR54][R2.64] ;  /* 0x0000003602607981 */ /* 0x000164000c1e1100 */
.L_x_34:
[----:B------:R-:W-:Y:S05]  /*2110*/  BSYNC B1 ;  /* 0x0000000000017941 */ /* 0x000fea0003800000 */
.L_x_33:
[----:B-----5:R-:W-:Y:S01]  /*2120*/  LOP3.LUT R0, R96, 0xffff, RZ, 0xc0, !PT ;  /* 0x0000ffff60007812 */ /* 0x020fe200078ec0ff */
[----:B------:R-:W-:Y:S01]  /*2130*/  IMAD.SHL.U32 R8, R20, 0x8, RZ ;  /* 0x0000000814087824 */ /* 0x000fe200078e00ff */
[----:B------:R-:W-:Y:S01]  /*2140*/  ISETP.LT.OR P5, PT, R14, 0x2, !P1 ;  /* 0x000000020e00780c */ /* 0x000fe20004fa1670 */
[----:B------:R-:W-:Y:S01]  /*2150*/  BSSY B1, `(.L_x_35) ;  /* 0x000000e000017945 */ /* 0x000fe20003800000 */
[----:B------:R-:W-:Y:S02]  /*2160*/  PRMT R0, R0, 0x8880, RZ ;  /* 0x0000888000007816 */ /* 0x000fe400000000ff */
[----:B------:R-:W-:Y:S02]  /*2170*/  SHF.L.U64.HI R9, R20, 0x3, R21 ;  /* 0x0000000314097819 */ /* 0x000fe40000010215 */
[----:B------:R-:W-:Y:S01]  /*2180*/  ISETP.GE.AND P0, PT, R18, 0x9, PT ;  /* 0x000000091200780c */ /* 0x000fe20003f06270 */
[----:B------:R-:W-:Y:S02]  /*2190*/  IMAD R13, R0, R23, RZ ;  /* 0x00000017000d7224 */ /* 0x000fe400078e02ff */
[----:B------:R-:W-:-:S04]  /*21a0*/  IMAD.WIDE.U32 R8, R12, R20, R8 ;  /* 0x000000140c087225 */ /* 0x000fc800078e0008 */
[----:B------:R-:W-:Y:S01]  /*21b0*/  @!P2 IMAD R15, R24, R22, R13 ;  /* 0x00000016180fa224 */ /* 0x000fe200078e020d */
[----:B------:R-:W-:Y:S01]  /*21c0*/  IADD3 R8, P3, P4, R10, R100, R8 ;  /* 0x000000640a087210 */ /* 0x000fe20007c7e008 */
[----:B------:R-:W-:-:S03]  /*21d0*/  IMAD.IADD R12, R19, 0x1, R9 ;  /* 0x00000001130c7824 */ /* 0x000fc600078e0209 */
[----:B------:R1:W-:Y:S01]  /*21e0*/  @!P2 STG.E.U8 desc[UR54][R4.64], R15 ;  /* 0x0000000f0400a986 */ /* 0x0003e2000c101136 */
[----:B------:R-:W-:Y:S08]  /*21f0*/  @P5 BRA `(.L_x_36) ;  /* 0x00000000000c5947 */ /* 0x000ff00003800000 */
[----:B------:R-:W2:Y:S02]  /*2200*/  LDG.E.U8 R96, desc[UR54][R2.64+0x1] ;  /* 0x0000013602607981 */ /* 0x000ea4000c1e1100 */
[----:B--2---:R-:W-:-:S05]  /*2210*/  PRMT R0, R96, 0x8880, RZ ;  /* 0x0000888060007816 */ /* 0x004fca00000000ff */
[----:B------:R-:W-:-:S07]  /*2220*/  IMAD R13, R0, R23, RZ ;  /* 0x00000017000d7224 */ /* 0x000fce00078e02ff */
.L_x_36:
[----:B------:R-:W-:Y:S05]  /*2230*/  BSYNC B1 ;  /* 0x0000000000017941 */ /* 0x000fea0003800000 */
.L_x_35:
[C---:B------:R-:W-:Y:S01]  /*2240*/  ISETP.LT.OR P2, PT, R14.reuse, 0x1, !P0 ;  /* 0x000000010e00780c */ /* 0x040fe20004741670 */
[----:B------:R-:W-:Y:S01]  /*2250*/  @!P5 IMAD R25, R25, R22, R13 ;  /* 0x000000161919d224 */ /* 0x000fe200078e020d */
[----:B------:R-:W-:Y:S01]  /*2260*/  BSSY B1, `(.L_x_37) ;  /* 0x000000b000017945 */ /* 0x000fe20003800000 */
[----:B------:R-:W-:Y:S02]  /*2270*/  IADD3.X R9, R11, R101, R12, P3, P4 ;  /* 0x000000650b097210 */ /* 0x000fe40001fe840c */
[C---:B------:R-:W-:Y:S01]  /*2280*/  ISETP.LT.OR P4, PT, R14.reuse, 0x2, !P0 ;  /* 0x000000020e00780c */ /* 0x040fe20004781670 */
[----:B------:R2:W-:Y:S01]  /*2290*/  @!P5 STG.E.U8 desc[UR54][R4.64+0x1], R25 ;  /* 0x000001190400d986 */ /* 0x0005e2000c101136 */
[C---:B------:R-:W-:Y:S02]  /*22a0*/  ISETP.LT.OR P5, PT, R14.reuse, 0x9, !P1 ;  /* 0x000000090e00780c */ /* 0x040fe40004fa1670 */
[C---:B------:R-:W-:Y:S02]  /*22b0*/  ISETP.LT.OR P6, PT, R14.reuse, 0xa, !P1 ;  /* 0x0000000a0e00780c */ /* 0x040fe40004fc1670 */
[----:B------:R-:W-:-:S02]  /*22c0*/  ISETP.LT.OR P3, PT, R14, 0x9, !P0 ;  /* 0x000000090e00780c */ /* 0x000fc40004761670 */
[----:B------:R-:W-:Y:S11]  /*22d0*/  @P2 BRA `(.L_x_38) ;  /* 0x00000000000c2947 */ /* 0x000ff60003800000 */
[----:B------:R-:W3:Y:S02]  /*22e0*/  LDG.E.U8 R96, desc[UR54][R8.64] ;  /* 0x0000003608607981 */ /* 0x000ee4000c1e1100 */
[----:B---3--:R-:W-:-:S05]  /*22f0*/  PRMT R0, R96, 0x8880, RZ ;  /* 0x0000888060007816 */ /* 0x008fca00000000ff */
[----:B------:R-:W-:-:S07]  /*2300*/  IMAD R13, R0, R23, RZ ;  /* 0x00000017000d7224 */ /* 0x000fce00078e02ff */
.L_x_38:
[----:B------:R-:W-:Y:S05]  /*2310*/  BSYNC B1 ;  /* 0x0000000000017941 */ /* 0x000fea0003800000 */
.L_x_37:
[----:B------:R-:W-:Y:S01]  /*2320*/  @!P2 IMAD R11, R26, R22, R13 ;  /* 0x000000161a0ba224 */ /* 0x000fe200078e020d */
[----:B------:R-:W-:Y:S04]  /*2330*/  BSSY B1, `(.L_x_39) ;  /* 0x0000006000017945 */ /* 0x000fe80003800000 */
[----:B------:R3:W-:Y:S01]  /*2340*/  @!P2 STG.E.U8 desc[UR54][R6.64], R11 ;  /* 0x0000000b0600a986 */ /* 0x0007e2000c101136 */
[----:B------:R-:W-:Y:S05]  /*2350*/  @P4 BRA `(.L_x_40) ;  /* 0x00000000000c4947 */ /* 0x000fea0003800000 */
[----:B------:R-:W4:Y:S02]  /*2360*/  LDG.E.U8 R96, desc[UR54][R8.64+0x1] ;  /* 0x0000013608607981 */ /* 0x000f24000c1e1100 */
[----:B----4-:R-:W-:-:S05]  /*2370*/  PRMT R0, R96, 0x8880, RZ ;  /* 0x0000888060007816 */ /* 0x010fca00000000ff */
[----:B------:R-:W-:-:S07]  /*2380*/  IMAD R13, R0, R23, RZ ;  /* 0x00000017000d7224 */ /* 0x000fce00078e02ff */
.L_x_40:
[----:B------:R-:W-:Y:S05]  /*2390*/  BSYNC B1 ;  /* 0x0000000000017941 */ /* 0x000fea0003800000 */
.L_x_39:
[----:B------:R-:W-:Y:S01]  /*23a0*/  @!P4 IMAD R27, R27, R22, R13 ;  /* 0x000000161b1bc224 */ /* 0x000fe200078e020d */
[----:B------:R-:W-:Y:S04]  /*23b0*/  BSSY B1, `(.L_x_41) ;  /* 0x0000006000017945 */ /* 0x000fe80003800000 */
[----:B------:R4:W-:Y:S01]  /*23c0*/  @!P4 STG.E.U8 desc[UR54][R6.64+0x1], R27 ;  /* 0x0000011b0600c986 */ /* 0x0009e2000c101136 */
[----:B------:R-:W-:Y:S05]  /*23d0*/  @P5 BRA `(.L_x_42) ;  /* 0x00000000000c5947 */ /* 0x000fea0003800000 */
[----:B------:R-:W5:Y:S02]  /*23e0*/  LDG.E.U8 R96, desc[UR54][R2.64+0x8] ;  /* 0x0000083602607981 */ /* 0x000f64000c1e1100 */
[----:B-----5:R-:W-:-:S05]  /*23f0*/  PRMT R0, R96, 0x8880, RZ ;  /* 0x0000888060007816 */ /* 0x020fca00000000ff */
[----:B------:R-:W-:-:S07]  /*2400*/  IMAD R13, R0, R23, RZ ;  /* 0x00000017000d7224 */ /* 0x000fce00078e02ff */
.L_x_42:
[----:B------:R-:W-:Y:S05]  /*2410*/  BSYNC B1 ;  /* 0x0000000000017941 */ /* 0x000fea0003800000 */
.L_x_41:
[----:B---3--:R-:W-:Y:S01]  /*2420*/  @!P5 IMAD R11, R28, R22, R13 ;  /* 0x000000161c0bd224 */ /* 0x008fe200078e020d */
[----:B------:R-:W-:Y:S04]  /*2430*/  BSSY B1, `(.L_x_43) ;  /* 0x0000006000017945 */ /* 0x000fe80003800000 */
[----:B------:R3:W-:Y:S01]  /*2440*/  @!P5 STG.E.U8 desc[UR54][R4.64+0x8], R11 ;  /* 0x0000080b0400d986 */ /* 0x0007e2000c101136 */
[----:B------:R-:W-:Y:S05]  /*2450*/  @P6 BRA `(.L_x_44) ;  /* 0x00000000000c6947 */ /* 0x000fea0003800000 */
[----:B------:R-:W5:Y:S02]  /*2460*/  LDG.E.U8 R96, desc[UR54][R2.64+0x9] ;  /* 0x0000093602607981 */ /* 0x000f64000c1e1100 */
[----:B-----5:R-:W-:-:S05]  /*2470*/  PRMT R0, R96, 0x8880, RZ ;  /* 0x0000888060007816 */ /* 0x020fca00000000ff */
[----:B------:R-:W-:-:S07]  /*2480*/  IMAD R13, R0, R23, RZ ;  /* 0x00000017000d7224 */ /* 0x000fce00078e02ff */
.L_x_44:
[----:B------:R-:W-:Y:S05]  /*2490*/  BSYNC B1 ;  /* 0x0000000000017941 */ /* 0x000fea0003800000 */
.L_x_43:
[----:B------:R-:W-:Y:S01]  /*24a0*/  @!P6 IMAD R29, R29, R22, R13 ;  /* 0x000000161d1de224 */ /* 0x000fe200078e020d */
[----:B------:R-:W-:Y:S04]  /*24b0*/  BSSY B1, `(.L_x_45) ;  /* 0x0000006000017945 */ /* 0x000fe80003800000 */
[----:B------:R0:W-:Y:S01]  /*24c0*/  @!P6 STG.E.U8 desc[UR54][R4.64+0x9], R29 ;  /* 0x0000091d0400e986 */ /* 0x0001e2000c101136 */
[----:B------:R-:W-:Y:S05]  /*24d0*/  @P3 BRA `(.L_x_46) ;  /* 0x00000000000c3947 */ /* 0x000fea0003800000 */
[----:B------:R-:W5:Y:S02]  /*24e0*/  LDG.E.U8 R96, desc[UR54][R8.64+0x8] ;  /* 0x0000083608607981 */ /* 0x000f64000c1e1100 */
[----:B-----5:R-:W-:-:S05]  /*24f0*/  PRMT R0, R96, 0x8880, RZ ;  /* 0x0000888060007816 */ /* 0x020fca00000000ff */
[----:B------:R-:W-:-:S07]  /*2500*/  IMAD R13, R0, R23, RZ ;  /* 0x00000017000d7224 */ /* 0x000fce00078e02ff */
.L_x_46:
[----:B------:R-:W-:Y:S05]  /*2510*/  BSYNC B1 ;  /* 0x0000000000017941 */ /* 0x000fea0003800000 */
.L_x_45:
[----:B------:R-:W-:Y:S01]  /*2520*/  ISETP.LT.OR P5, PT, R14, 0xa, !P0 ;  /* 0x0000000a0e00780c */ /* 0x000fe200047a1670 */
[----:B---3--:R-:W-:Y:S01]  /*2530*/  @!P3 IMAD R11, R30, R22, R13 ;  /* 0x000000161e0bb224 */ /* 0x008fe200078e020d */
[----:B------:R-:W-:Y:S01]  /*2540*/  BSSY B1, `(.L_x_47) ;  /* 0x000000a000017945 */ /* 0x000fe20003800000 */
[C---:B------:R-:W-:Y:S02]  /*2550*/  ISETP.LT.OR P4, PT, R14.reuse, 0x11, !P1 ;  /* 0x000000110e00780c */ /* 0x040fe40004f81670 */
[C---:B------:R-:W-:Y:S01]  /*2560*/  ISETP.LT.OR P6, PT, R14.reuse, 0x11, !P0 ;  /* 0x000000110e00780c */ /* 0x040fe200047c1670 */
[----:B------:R3:W-:Y:S01]  /*2570*/  @!P3 STG.E.U8 desc[UR54][R6.64+0x8], R11 ;  /* 0x0000080b0600b986 */ /* 0x0007e2000c101136 */
[C---:B------:R-:W-:Y:S02]  /*2580*/  ISETP.LT.OR P3, PT, R14.reuse, 0x12, !P1 ;  /* 0x000000120e00780c */ /* 0x040fe40004f61670 */
[----:B------:R-:W-:-:S04]  /*2590*/  ISETP.LT.OR P2, PT, R14, 0x12, !P0 ;  /* 0x000000120e00780c */ /* 0x000fc80004741670 */
[----:B------:R-:W-:Y:S09]  /*25a0*/  @P5 BRA `(.L_x_48) ;  /* 0x00000000000c5947 */ /* 0x000ff20003800000 */
[----:B------:R-:W5:Y:S02]  /*25b0*/  LDG.E.U8 R96, desc[UR54][R8.64+0x9] ;  /* 0x0000093608607981 */ /* 0x000f64000c1e1100 */
[----:B-----5:R-:W-:-:S05]  /*25c0*/  PRMT R0, R96, 0x8880, RZ ;  /* 0x0000888060007816 */ /* 0x020fca00000000ff */
[----:B------:R-:W-:-:S07]  /*25d0*/  IMAD R13, R0, R23, RZ ;  /* 0x00000017000d7224 */ /* 0x000fce00078e02ff */
.L_x_48:
[----:B------:R-:W-:Y:S05]  /*25e0*/  BSYNC B1 ;  /* 0x0000000000017941 */ /* 0x000fea0003800000 */
.L_x_47:
[----:B------:R-:W-:Y:S01]  /*25f0*/  @!P5 IMAD R31, R31, R22, R13 ;  /* 0x000000161f1fd224 */ /* 0x000fe200078e020d */
[----:B------:R-:W-:Y:S04]  /*2600*/  BSSY B1, `(.L_x_49) ;  /* 0x0000006000017945 */ /* 0x000fe80003800000 */
[----:B------:R0:W-:Y:S01]  /*2610*/  @!P5 STG.E.U8 desc[UR54][R6.64+0x9], R31 ;  /* 0x0000091f0600d986 */ /* 0x0001e2000c101136 */
[----:B------:R-:W-:Y:S05]  /*2620*/  @P4 BRA `(.L_x_50) ;  /* 0x00000000000c4947 */ /* 0x000fea0003800000 */
[----:B------:R-:W5:Y:S02]  /*2630*/  LDG.E.U8 R96, desc[UR54][R2.64+0x10] ;  /* 0x0000103602607981 */ /* 0x000f64000c1e1100 */
[----:B-----5:R-:W-:-:S05]  /*2640*/  PRMT R0, R96, 0x8880, RZ ;  /* 0x0000888060007816 */ /* 0x020fca00000000ff */
[----:B------:R-:W-:-:S07]  /*2650*/  IMAD R13, R0, R23, RZ ;  /* 0x00000017000d7224 */ /* 0x000fce00078e02ff */
.L_x_50:
[----:B------:R-:W-:Y:S05]  /*2660*/  BSYNC B1 ;  /* 0x0000000000017941 */ /* 0x000fea0003800000 */
.L_x_49:
[----:B---3--:R-:W-:Y:S01]  /*2670*/  @!P4 IMAD R11, R32, R22, R13 ;  /* 0x00000016200bc224 */ /* 0x008fe200078e020d */
[----:B------:R-:W-:Y:S04]  /*2680*/  BSSY B1, `(.L_x_51) ;  /* 0x0000006000017945 */ /* 0x000fe80003800000 */
[----:B------:R3:W-:Y:S01]  /*2690*/  @!P4 STG.E.U8 desc[UR54][R4.64+0x10], R11 ;  /* 0x0000100b0400c986 */ /* 0x0007e2000c101136 */
[----:B------:R-:W-:Y:S05]  /*26a0*/  @P3 BRA `(.L_x_52) ;  /* 0x00000000000c3947 */ /* 0x000fea0003800000 */
[----:B------:R-:W5:Y:S02]  /*26b0*/  LDG.E.U8 R96, desc[UR54][R2.64+0x11] ;  /* 0x0000113602607981 */ /* 0x000f64000c1e1100 */
[----:B-----5:R-:W-:-:S05]  /*26c0*/  PRMT R0, R96, 0x8880, RZ ;  /* 0x0000888060007816 */ /* 0x020fca00000000ff */
[----:B------:R-:W-:-:S07]  /*26d0*/  IMAD R13, R0, R23, RZ ;  /* 0x00000017000d7224 */ /* 0x000fce00078e02ff */
.L_x_52:
[----:B------:R-:W-:Y:S05]  /*26e0*/  BSYNC B1 ;  /* 0x0000000000017941 */ /* 0x000fea0003800000 */
.L_x_51:
[----:B------:R-:W-:Y:S01]  /*26f0*/  @!P3 IMAD R33, R33, R22, R13 ;  /* 0x000000162121b224 */ /* 0x000fe200078e020d */
[----:B------:R-:W-:Y:S04]  /*2700*/  BSSY B1, `(.L_x_53) ;  /* 0x0000006000017945 */ /* 0x000fe80003800000 */
[----:B------:R0:W-:Y:S01]  /*2710*/  @!P3 STG.E.U8 desc[UR54][R4.64+0x11], R33 ;  /* 0x000011210400b986 */ /* 0x0001e2000c101136 */
[----:B------:R-:W-:Y:S05]  /*2720*/  @P6 BRA `(.L_x_54) ;  /* 0x00000000000c6947 */ /* 0x000fea0003800000 */
[----:B------:R-:W5:Y:S02]  /*2730*/  LDG.E.U8 R96, desc[UR54][R8.64+0x10] ;  /* 0x0000103608607981 */ /* 0x000f64000c1e1100 */
[----:B-----5:R-:W-:-:S05]  /*2740*/  PRMT R0, R96, 0x8880, RZ ;  /* 0x0000888060007816 */ /* 0x020fca00000000ff */
[----:B------:R-:W-:-:S07]  /*2750*/  IMAD R13, R0, R23, RZ ;  /* 0x00000017000d7224 */ /* 0x000fce00078e02ff */
.L_x_54:
[----:B------:R-:W-:Y:S05]  /*2760*/  BSYNC B1 ;  /* 0x0000000000017941 */ /* 0x000fea0003800000 */
.L_x_53:
[----:B---3--:R-:W-:Y:S01]  /*2770*/  @!P6 IMAD R11, R34, R22, R13 ;  /* 0x00000016220be224 */ /* 0x008fe200078e020d */
[----:B------:R-:W-:Y:S04]  /*2780*/  BSSY B1, `(.L_x_55) ;  /* 0x0000006000017945 */ /* 0x000fe80003800000 */
[----:B------:R3:W-:Y:S01]  /*2790*/  @!P6 STG.E.U8 desc[UR54][R6.64+0x10], R11 ;  /* 0x0000100b0600e986 */ /* 0x0007e2000c101136 */
[----:B------:R-:W-:Y:S05]  /*27a0*/  @P2 BRA `(.L_x_56) ;  /* 0x00000000000c2947 */ /* 0x000fea0003800000 */
[----:B------:R-:W5:Y:S02]  /*27b0*/  LDG.E.U8 R96, desc[UR54][R8.64+0x11] ;  /* 0x0000113608607981 */ /* 0x000f64000c1e1100 */
[----:B-----5:R-:W-:-:S05]  /*27c0*/  PRMT R0, R96, 0x8880, RZ ;  /* 0x0000888060007816 */ /* 0x020fca00000000ff */
[----:B------:R-:W-:-:S07]  /*27d0*/  IMAD R13, R0, R23, RZ ;  /* 0x00000017000d7224 */ /* 0x000fce00078e02ff */
.L_x_56:
[----:B------:R-:W-:Y:S05]  /*27e0*/  BSYNC B1 ;  /* 0x0000000000017941 */ /* 0x000fea0003800000 */
.L_x_55:
[C---:B------:R-:W-:Y:S01]  /*27f0*/  ISETP.LT.OR P4, PT, R14.reuse, 0x19, !P1 ;  /* 0x000000190e00780c */ /* 0x040fe20004f81670 */
[----:B------:R-:W-:Y:S01]  /*2800*/  @!P2 IMAD R35, R35, R22, R13 ;  /* 0x000000162323a224 */ /* 0x000fe200078e020d */
        /* <DEDUP_REMOVED lines=10> */
.L_x_58:
[----:B------:R-:W-:Y:S05]  /*28b0*/  BSYNC B1 ;  /* 0x0000000000017941 */ /* 0x000fea0003800000 */
.L_x_57:
[----:B---3--:R-:W-:Y:S01]  /*28c0*/  @!P4 IMAD R11, R36, R22, R13 ;  /* 0x00000016240bc224 */ /* 0x008fe200078e020d */
[----:B------:R-:W-:Y:S04]  /*28d0*/  BSSY B1, `(.L_x_59) ;  /* 0x0000006000017945 */ /* 0x000fe80003800000 */
[----:B------:R3:W-:Y:S01]  /*28e0*/  @!P4 STG.E.U8 desc[UR54][R4.64+0x18], R11 ;  /* 0x0000180b0400c986 */ /* 0x0007e2000c101136 */
[----:B------:R-:W-:Y:S05]  /*28f0*/  @P3 BRA `(.L_x_60) ;  /* 0x00000000000c3947 */ /* 0x000fea0003800000 */
[----:B------:R-:W5:Y:S02]  /*2900*/  LDG.E.U8 R96, desc[UR54][R2.64+0x19] ;  /* 0x0000193602607981 */ /* 0x000f64000c1e1100 */
[----:B-----5:R-:W-:-:S05]  /*2910*/  PRMT R0, R96, 0x8880, RZ ;  /* 0x0000888060007816 */ /* 0x020fca00000000ff */
[----:B------:R-:W-:-:S07]  /*2920*/  IMAD R13, R0, R23, RZ ;  /* 0x00000017000d7224 */ /* 0x000fce00078e02ff */
.L_x_60:
[----:B------:R-:W-:Y:S05]  /*2930*/  BSYNC B1 ;  /* 0x0000000000017941 */ /* 0x000fea0003800000 */
.L_x_59:
[----:B------:R-:W-:Y:S01]  /*2940*/  @!P3 IMAD R37, R37, R22, R13 ;  /* 0x000000162525b224 */ /* 0x000fe200078e020d */
[----:B------:R-:W-:Y:S04]  /*2950*/  BSSY B1, `(.L_x_61) ;  /* 0x0000006000017945 */ /* 0x000fe80003800000 */
[----:B------:R0:W-:Y:S01]  /*2960*/  @!P3 STG.E.U8 desc[UR54][R4.64+0x19], R37 ;  /* 0x000019250400b986 */ /* 0x0001e2000c101136 */
[----:B------:R-:W-:Y:S05]  /*2970*/  @P5 BRA `(.L_x_62) ;  /* 0x00000000000c5947 */ /* 0x000fea0003800000 */
[----:B------:R-:W5:Y:S02]  /*2980*/  LDG.E.U8 R96, desc[UR54][R8.64+0x18] ;  /* 0x0000183608607981 */ /* 0x000f64000c1e1100 */
[----:B-----5:R-:W-:-:S05]  /*2990*/  PRMT R0, R96, 0x8880, RZ ;  /* 0x0000888060007816 */ /* 0x020fca00000000ff */
[----:B------:R-:W-:-:S07]  /*29a0*/  IMAD R13, R0, R23, RZ ;  /* 0x00000017000d7224 */ /* 0x000fce00078e02ff */
.L_x_62:
[----:B------:R-:W-:Y:S05]  /*29b0*/  BSYNC B1 ;  /* 0x0000000000017941 */ /* 0x000fea0003800000 */
.L_x_61:
[----:B---3--:R-:W-:Y:S01]  /*29c0*/  @!P5 IMAD R11, R38, R22, R13 ;  /* 0x00000016260bd224 */ /* 0x008fe200078e020d */
[----:B------:R-:W-:Y:S04]  /*29d0*/  BSSY B1, `(.L_x_63) ;  /* 0x0000006000017945 */ /* 0x000fe80003800000 */
[----:B------:R3:W-:Y:S01]  /*29e0*/  @!P5 STG.E.U8 desc[UR54][R6.64+0x18], R11 ;  /* 0x0000180b0600d986 */ /* 0x0007e2000c101136 */
[----:B------:R-:W-:Y:S05]  /*29f0*/  @P6 BRA `(.L_x_64) ;  /* 0x00000000000c6947 */ /* 0x000fea0003800000 */
[----:B------:R-:W5:Y:S02]  /*2a00*/  LDG.E.U8 R96, desc[UR54][R8.64+0x19] ;  /* 0x0000193608607981 */ /* 0x000f64000c1e1100 */
[----:B-----5:R-:W-:-:S05]  /*2a10*/  PRMT R0, R96, 0x8880, RZ ;  /* 0x0000888060007816 */ /* 0x020fca00000000ff */
[----:B------:R-:W-:-:S07]  /*2a20*/  IMAD R13, R0, R23, RZ ;  /* 0x00000017000d7224 */ /* 0x000fce00078e02ff */
.L_x_64:
[----:B------:R-:W-:Y:S05]  /*2a30*/  BSYNC B1 ;  /* 0x0000000000017941 */ /* 0x000fea0003800000 */
.L_x_63:
[----:B------:R-:W-:Y:S01]  /*2a40*/  @!P6 IMAD R39, R39, R22, R13 ;  /* 0x000000162727e224 */ /* 0x000fe200078e020d */
[----:B------:R-:W-:Y:S04]  /*2a50*/  BSSY B1, `(.L_x_65) ;  /* 0x0000006000017945 */ /* 0x000fe80003800000 */
[----:B------:R0:W-:Y:S01]  /*2a60*/  @!P6 STG.E.U8 desc[UR54][R6.64+0x19], R39 ;  /* 0x000019270600e986 */ /* 0x0001e2000c101136 */
[----:B------:R-:W-:Y:S05]  /*2a70*/  @P2 BRA `(.L_x_66) ;  /* 0x00000000000c2947 */ /* 0x000fea0003800000 */
[----:B------:R-:W5:Y:S02]  /*2a80*/  LDG.E.U8 R96, desc[UR54][R2.64+0x20] ;  /* 0x0000203602607981 */ /* 0x000f64000c1e1100 */
[----:B-----5:R-:W-:-:S05]  /*2a90*/  PRMT R0, R96, 0x8880, RZ ;  /* 0x0000888060007816 */ /* 0x020fca00000000ff */
[----:B------:R-:W-:-:S07]  /*2aa0*/  IMAD R13, R0, R23, RZ ;  /* 0x00000017000d7224 */ /* 0x000fce00078e02ff */
.L_x_66:
[----:B------:R-:W-:Y:S05]  /*2ab0*/  BSYNC B1 ;  /* 0x0000000000017941 */ /* 0x000fea0003800000 */
.L_x_65:
        /* <DEDUP_REMOVED lines=12> */
.L_x_68:
[----:B------:R-:W-:Y:S05]  /*2b80*/  BSYNC B1 ;  /* 0x0000000000017941 */ /* 0x000fea0003800000 */
.L_x_67:
[----:B------:R-:W-:Y:S01]  /*2b90*/  @!P4 IMAD R41, R41, R22, R13 ;  /* 0x000000162929c224 */ /* 0x000fe200078e020d */
[----:B------:R-:W-:Y:S04]  /*2ba0*/  BSSY B1, `(.L_x_69) ;  /* 0x0000006000017945 */ /* 0x000fe80003800000 */
[----:B------:R0:W-:Y:S01]  /*2bb0*/  @!P4 STG.E.U8 desc[UR54][R4.64+0x21], R41 ;  /* 0x000021290400c986 */ /* 0x0001e2000c101136 */
[----:B------:R-:W-:Y:S05]  /*2bc0*/  @P3 BRA `(.L_x_70) ;  /* 0x00000000000c3947 */ /* 0x000fea0003800000 */
[----:B------:R-:W5:Y:S02]  /*2bd0*/  LDG.E.U8 R96, desc[UR54][R8.64+0x20] ;  /* 0x0000203608607981 */ /* 0x000f64000c1e1100 */
[----:B-----5:R-:W-:-:S05]  /*2be0*/  PRMT R0, R96, 0x8880, RZ ;  /* 0x0000888060007816 */ /* 0x020fca00000000ff */
[----:B------:R-:W-:-:S07]  /*2bf0*/  IMAD R13, R0, R23, RZ ;  /* 0x00000017000d7224 */ /* 0x000fce00078e02ff */
.L_x_70:
[----:B------:R-:W-:Y:S05]  /*2c00*/  BSYNC B1 ;  /* 0x0000000000017941 */ /* 0x000fea0003800000 */
.L_x_69:
[----:B---3--:R-:W-:Y:S01]  /*2c10*/  @!P3 IMAD R11, R42, R22, R13 ;  /* 0x000000162a0bb224 */ /* 0x008fe200078e020d */
[----:B------:R-:W-:Y:S04]  /*2c20*/  BSSY B1, `(.L_x_71) ;  /* 0x0000006000017945 */ /* 0x000fe80003800000 */
[----:B------:R3:W-:Y:S01]  /*2c30*/  @!P3 STG.E.U8 desc[UR54][R6.64+0x20], R11 ;  /* 0x0000200b0600b986 */ /* 0x0007e2000c101136 */
[----:B------:R-:W-:Y:S05]  /*2c40*/  @P5 BRA `(.L_x_72) ;  /* 0x00000000000c5947 */ /* 0x000fea0003800000 */
[----:B------:R-:W5:Y:S02]  /*2c50*/  LDG.E.U8 R96, desc[UR54][R8.64+0x21] ;  /* 0x0000213608607981 */ /* 0x000f64000c1e1100 */
[----:B-----5:R-:W-:-:S05]  /*2c60*/  PRMT R0, R96, 0x8880, RZ ;  /* 0x0000888060007816 */ /* 0x020fca00000000ff */
[----:B------:R-:W-:-:S07]  /*2c70*/  IMAD R13, R0, R23, RZ ;  /* 0x00000017000d7224 */ /* 0x000fce00078e02ff */
.L_x_72:
[----:B------:R-:W-:Y:S05]  /*2c80*/  BSYNC B1 ;  /* 0x0000000000017941 */ /* 0x000fea0003800000 */
.L_x_71:
[----:B------:R-:W-:Y:S01]  /*2c90*/  @!P5 IMAD R43, R43, R22, R13 ;  /* 0x000000162b2bd224 */ /* 0x000fe200078e020d */
[----:B------:R-:W-:Y:S04]  /*2ca0*/  BSSY B1, `(.L_x_73) ;  /* 0x0000006000017945 */ /* 0x000fe80003800000 */
[----:B------:R0:W-:Y:S01]  /*2cb0*/  @!P5 STG.E.U8 desc[UR54][R6.64+0x21], R43 ;  /* 0x0000212b0600d986 */ /* 0x0001e2000c101136 */
[----:B------:R-:W-:Y:S05]  /*2cc0*/  @P6 BRA `(.L_x_74) ;  /* 0x00000000000c6947 */ /* 0x000fea0003800000 */
[----:B------:R-:W5:Y:S02]  /*2cd0*/  LDG.E.U8 R96, desc[UR54][R2.64+0x28] ;  /* 0x0000283602607981 */ /* 0x000f64000c1e1100 */
[----:B-----5:R-:W-:-:S05]  /*2ce0*/  PRMT R0, R96, 0x8880, RZ ;  /* 0x0000888060007816 */ /* 0x020fca00000000ff */
[----:B------:R-:W-:-:S07]  /*2cf0*/  IMAD R13, R0, R23, RZ ;  /* 0x00000017000d7224 */ /* 0x000fce00078e02ff */
.L_x_74:
[----:B------:R-:W-:Y:S05]  /*2d00*/  BSYNC B1 ;  /* 0x0000000000017941 */ /* 0x000fea0003800000 */
.L_x_73:
[----:B---3--:R-:W-:Y:S01]  /*2d10*/  @!P6 IMAD R11, R44, R22, R13 ;  /* 0x000000162c0be224 */ /* 0x008fe200078e020d */
[----:B------:R-:W-:Y:S04]  /*2d20*/  BSSY B1, `(.L_x_75) ;  /* 0x0000006000017945 */ /* 0x000fe80003800000 */
[----:B------:R3:W-:Y:S01]  /*2d30*/  @!P6 STG.E.U8 desc[UR54][R4.64+0x28], R11 ;  /* 0x0000280b0400e986 */ /* 0x0007e2000c101136 */
[----:B------:R-:W-:Y:S05]  /*2d40*/  @P2 BRA `(.L_x_76) ;  /* 0x00000000000c2947 */ /* 0x000fea0003800000 */
[----:B------:R-:W5:Y:S02]  /*2d50*/  LDG.E.U8 R96, desc[UR54][R2.64+0x29] ;  /* 0x0000293602607981 */ /* 0x000f64000c1e1100 */
[----:B-----5:R-:W-:-:S05]  /*2d60*/  PRMT R0, R96, 0x8880, RZ ;  /* 0x0000888060007816 */ /* 0x020fca00000000ff */
[----:B------:R-:W-:-:S07]  /*2d70*/  IMAD R13, R0, R23, RZ ;  /* 0x00000017000d7224 */ /* 0x000fce00078e02ff */
.L_x_76:
[----:B------:R-:W-:Y:S05]  /*2d80*/  BSYNC B1 ;  /* 0x0000000000017941 */ /* 0x000fea0003800000 */
.L_x_75:
        /* <DEDUP_REMOVED lines=12> */
.L_x_78:
[----:B------:R-:W-:Y:S05]  /*2e50*/  BSYNC B1 ;  /* 0x0000000000017941 */ /* 0x000fea0003800000 */
.L_x_77:
[----:B---3--:R-:W-:Y:S01]  /*2e60*/  @!P4 IMAD R11, R46, R22, R13 ;  /* 0x000000162e0bc224 */ /* 0x008fe200078e020d */
[----:B------:R-:W-:Y:S04]  /*2e70*/  BSSY B1, `(.L_x_79) ;  /* 0x0000006000017945 */ /* 0x000fe80003800000 */
[----:B------:R3:W-:Y:S01]  /*2e80*/  @!P4 STG.E.U8 desc[UR54][R6.64+0x28], R11 ;  /* 0x0000280b0600c986 */ /* 0x0007e2000c101136 */
[----:B------:R-:W-:Y:S05]  /*2e90*/  @P3 BRA `(.L_x_80) ;  /* 0x00000000000c3947 */ /* 0x000fea0003800000 */
[----:B------:R-:W5:Y:S02]  /*2ea0*/  LDG.E.U8 R96, desc[UR54][R8.64+0x29] ;  /* 0x0000293608607981 */ /* 0x000f64000c1e1100 */
[----:B-----5:R-:W-:-:S05]  /*2eb0*/  PRMT R0, R96, 0x8880, RZ ;  /* 0x0000888060007816 */ /* 0x020fca00000000ff */
[----:B------:R-:W-:-:S07]  /*2ec0*/  IMAD R13, R0, R23, RZ ;  /* 0x00000017000d7224 */ /* 0x000fce00078e02ff */
.L_x_80:
[----:B------:R-:W-:Y:S05]  /*2ed0*/  BSYNC B1 ;  /* 0x0000000000017941 */ /* 0x000fea0003800000 */
.L_x_79:
[----:B------:R-:W-:Y:S01]  /*2ee0*/  @!P3 IMAD R47, R47, R22, R13 ;  /* 0x000000162f2fb224 */ /* 0x000fe200078e020d */
[----:B------:R-:W-:Y:S04]  /*2ef0*/  BSSY B1, `(.L_x_81) ;  /* 0x0000006000017945 */ /* 0x000fe80003800000 */
[----:B------:R0:W-:Y:S01]  /*2f00*/  @!P3 STG.E.U8 desc[UR54][R6.64+0x29], R47 ;  /* 0x0000292f0600b986 */ /* 0x0001e2000c101136 */
[----:B------:R-:W-:Y:S05]  /*2f10*/  @P5 BRA `(.L_x_82) ;  /* 0x00000000000c5947 */ /* 0x000fea0003800000 */
[----:B------:R-:W5:Y:S02]  /*2f20*/  LDG.E.U8 R96, desc[UR54][R2.64+0x30] ;  /* 0x0000303602607981 */ /* 0x000f64000c1e1100 */
[----:B-----5:R-:W-:-:S05]  /*2f30*/  PRMT R0, R96, 0x8880, RZ ;  /* 0x0000888060007816 */ /* 0x020fca00000000ff */
[----:B------:R-:W-:-:S07]  /*2f40*/  IMAD R13, R0, R23, RZ ;  /* 0x00000017000d7224 */ /* 0x000fce00078e02ff */
.L_x_82:
[----:B------:R-:W-:Y:S05]  /*2f50*/  BSYNC B1 ;  /* 0x0000000000017941 */ /* 0x000fea0003800000 */
.L_x_81:
[----:B---3--:R-:W-:Y:S01]  /*2f60*/  @!P5 IMAD R11, R48, R22, R13 ;  /* 0x00000016300bd224 */ /* 0x008fe200078e020d */
[----:B------:R-:W-:Y:S04]  /*2f70*/  BSSY B1, `(.L_x_83) ;  /* 0x0000006000017945 */ /* 0x000fe80003800000 */
[----:B------:R3:W-:Y:S01]  /*2f80*/  @!P5 STG.E.U8 desc[UR54][R4.64+0x30], R11 ;  /* 0x0000300b0400d986 */ /* 0x0007e2000c101136 */
[----:B------:R-:W-:Y:S05]  /*2f90*/  @P6 BRA `(.L_x_84) ;  /* 0x00000000000c6947 */ /* 0x000fea0003800000 */
[----:B------:R-:W5:Y:S02]  /*2fa0*/  LDG.E.U8 R96, desc[UR54][R2.64+0x31] ;  /* 0x0000313602607981 */ /* 0x000f64000c1e1100 */
[----:B-----5:R-:W-:-:S05]  /*2fb0*/  PRMT R0, R96, 0x8880, RZ ;  /* 0x0000888060007816 */ /* 0x020fca00000000ff */
[----:B------:R-:W-:-:S07]  /*2fc0*/  IMAD R13, R0, R23, RZ ;  /* 0x00000017000d7224 */ /* 0x000fce00078e02ff */
.L_x_84:
[----:B------:R-:W-:Y:S05]  /*2fd0*/  BSYNC B1 ;  /* 0x0000000000017941 */ /* 0x000fea0003800000 */
.L_x_83:
[----:B------:R-:W-:Y:S01]  /*2fe0*/  @!P6 IMAD R49, R49, R22, R13 ;  /* 0x000000163131e224 */ /* 0x000fe200078e020d */
[----:B------:R-:W-:Y:S04]  /*2ff0*/  BSSY B1, `(.L_x_85) ;  /* 0x0000006000017945 */ /* 0x000fe80003800000 */
[----:B------:R0:W-:Y:S01]  /*3000*/  @!P6 STG.E.U8 desc[UR54][R4.64+0x31], R49 ;  /* 0x000031310400e986 */ /* 0x0001e2000c101136 */
[----:B------:R-:W-:Y:S05]  /*3010*/  @P2 BRA `(.L_x_86) ;  /* 0x00000000000c2947 */ /* 0x000fea0003800000 */
[----:B------:R-:W5:Y:S02]  /*3020*/  LDG.E.U8 R96, desc[UR54][R8.64+0x30] ;  /* 0x0000303608607981 */ /* 0x000f64000c1e1100 */
[----:B-----5:R-:W-:-:S05]  /*3030*/  PRMT R0, R96, 0x8880, RZ ;  /* 0x0000888060007816 */ /* 0x020fca00000000ff */
[----:B------:R-:W-:-:S07]  /*3040*/  IMAD R13, R0, R23, RZ ;  /* 0x00000017000d7224 */ /* 0x000fce00078e02ff */
.L_x_86:
[----:B------:R-:W-:Y:S05]  /*3050*/  BSYNC B1 ;  /* 0x0000000000017941 */ /* 0x000fea0003800000 */
.L_x_85:
        /* <DEDUP_REMOVED lines=12> */
.L_x_88:
[----:B------:R-:W-:Y:S05]  /*3120*/  BSYNC B1 ;  /* 0x0000000000017941 */ /* 0x000fea0003800000 */
.L_x_87:
[----:B------:R-:W-:Y:S01]  /*3130*/  @!P4 IMAD R51, R51, R22, R13 ;  /* 0x000000163333c224 */ /* 0x000fe200078e020d */
[----:B------:R-:W-:Y:S04]  /*3140*/  BSSY B1, `(.L_x_89) ;  /* 0x0000006000017945 */ /* 0x000fe80003800000 */
[----:B------:R0:W-:Y:S01]  /*3150*/  @!P4 STG.E.U8 desc[UR54][R6.64+0x31], R51 ;  /* 0x000031330600c986 */ /* 0x0001e2000c101136 */
[----:B------:R-:W-:Y:S05]  /*3160*/  @P3 BRA `(.L_x_90) ;  /* 0x00000000000c3947 */ /* 0x000fea0003800000 */
[----:B------:R-:W5:Y:S02]  /*3170*/  LDG.E.U8 R96, desc[UR54][R2.64+0x38] ;  /* 0x0000383602607981 */ /* 0x000f64000c1e1100 */
[----:B-----5:R-:W-:-:S05]  /*3180*/  PRMT R0, R96, 0x8880, RZ ;  /* 0x0000888060007816 */ /* 0x020fca00000000ff */
[----:B------:R-:W-:-:S07]  /*3190*/  IMAD R13, R0, R23, RZ ;  /* 0x00000017000d7224 */ /* 0x000fce00078e02ff */
.L_x_90:
[----:B------:R-:W-:Y:S05]  /*31a0*/  BSYNC B1 ;  /* 0x0000000000017941 */ /* 0x000fea0003800000 */
.L_x_89:
[----:B---3--:R-:W-:Y:S01]  /*31b0*/  @!P3 IMAD R11, R52, R22, R13 ;  /* 0x00000016340bb224 */ /* 0x008fe200078e020d */
[----:B------:R-:W-:Y:S04]  /*31c0*/  BSSY B1, `(.L_x_91) ;  /* 0x0000006000017945 */ /* 0x000fe80003800000 */
[----:B------:R3:W-:Y:S01]  /*31d0*/  @!P3 STG.E.U8 desc[UR54][R4.64+0x38], R11 ;  /* 0x0000380b0400b986 */ /* 0x0007e2000c101136 */
[----:B------:R-:W-:Y:S05]  /*31e0*/  @P5 BRA `(.L_x_92) ;  /* 0x00000000000c5947 */ /* 0x000fea0003800000 */
[----:B------:R-:W5:Y:S02]  /*31f0*/  LDG.E.U8 R96, desc[UR54][R2.64+0x39] ;  /* 0x0000393602607981 */ /* 0x000f64000c1e1100 */
[----:B-----5:R-:W-:-:S05]  /*3200*/  PRMT R0, R96, 0x8880, RZ ;  /* 0x0000888060007816 */ /* 0x020fca00000000ff */
[----:B------:R-:W-:-:S07]  /*3210*/  IMAD R13, R0, R23, RZ ;  /* 0x00000017000d7224 */ /* 0x000fce00078e02ff */
.L_x_92:
[----:B------:R-:W-:Y:S05]  /*3220*/  BSYNC B1 ;  /* 0x0000000000017941 */ /* 0x000fea0003800000 */
.L_x_91:
[----:B------:R-:W-:Y:S01]  /*3230*/  @!P5 IMAD R53, R53, R22, R13 ;  /* 0x000000163535d224 */ /* 0x000fe200078e020d */
[----:B------:R-:W-:Y:S04]  /*3240*/  BSSY B1, `(.L_x_93) ;  /* 0x0000006000017945 */ /* 0x000fe80003800000 */
[----:B------:R0:W-:Y:S01]  /*3250*/  @!P5 STG.E.U8 desc[UR54][R4.64+0x39], R53 ;  /* 0x000039350400d986 */ /* 0x0001e2000c101136 */
[----:B------:R-:W-:Y:S05]  /*3260*/  @P6 BRA `(.L_x_94) ;  /* 0x00000000000c6947 */ /* 0x000fea0003800000 */
[----:B------:R-:W5:Y:S02]  /*3270*/  LDG.E.U8 R96, desc[UR54][R8.64+0x38] ;  /* 0x0000383608607981 */ /* 0x000f64000c1e1100 */
[----:B-----5:R-:W-:-:S05]  /*3280*/  PRMT R0, R96, 0x8880, RZ ;  /* 0x0000888060007816 */ /* 0x020fca00000000ff */
[----:B------:R-:W-:-:S07]  /*3290*/  IMAD R13, R0, R23, RZ ;  /* 0x00000017000d7224 */ /* 0x000fce00078e02ff */
.L_x_94:
[----:B------:R-:W-:Y:S05]  /*32a0*/  BSYNC B1 ;  /* 0x0000000000017941 */ /* 0x000fea0003800000 */
.L_x_93:
[----:B---3--:R-:W-:Y:S01]  /*32b0*/  @!P6 IMAD R11, R54, R22, R13 ;  /* 0x00000016360be224 */ /* 0x008fe200078e020d */
[----:B------:R-:W-:Y:S04]  /*32c0*/  BSSY B1, `(.L_x_95) ;  /* 0x0000006000017945 */ /* 0x000fe80003800000 */
[----:B------:R3:W-:Y:S01]  /*32d0*/  @!P6 STG.E.U8 desc[UR54][R6.64+0x38], R11 ;  /* 0x0000380b0600e986 */ /* 0x0007e2000c101136 */
[----:B------:R-:W-:Y:S05]  /*32e0*/  @P2 BRA `(.L_x_96) ;  /* 0x00000000000c2947 */ /* 0x000fea0003800000 */
[----:B------:R-:W5:Y:S02]  /*32f0*/  LDG.E.U8 R96, desc[UR54][R8.64+0x39] ;  /* 0x0000393608607981 */ /* 0x000f64000c1e1100 */
[----:B-----5:R-:W-:-:S05]  /*3300*/  PRMT R0, R96, 0x8880, RZ ;  /* 0x0000888060007816 */ /* 0x020fca00000000ff */
[----:B------:R-:W-:-:S07]  /*3310*/  IMAD R13, R0, R23, RZ ;  /* 0x00000017000d7224 */ /* 0x000fce00078e02ff */
.L_x_96:
[----:B------:R-:W-:Y:S05]  /*3320*/  BSYNC B1 ;  /* 0x0000000000017941 */ /* 0x000fea0003800000 */
.L_x_95:
        /* <DEDUP_REMOVED lines=12> */
.L_x_98:
[----:B------:R-:W-:Y:S05]  /*33f0*/  BSYNC B1 ;  /* 0x0000000000017941 */ /* 0x000fea0003800000 */
.L_x_97:
[----:B---3--:R-:W-:Y:S01]  /*3400*/  @!P4 IMAD R11, R56, R22, R13 ;  /* 0x00000016380bc224 */ /* 0x008fe200078e020d */
[----:B------:R-:W-:Y:S04]  /*3410*/  BSSY B1, `(.L_x_99) ;  /* 0x0000006000017945 */ /* 0x000fe80003800000 */
[----:B------:R3:W-:Y:S01]  /*3420*/  @!P4 STG.E.U8 desc[UR54][R4.64+0x40], R11 ;  /* 0x0000400b0400c986 */ /* 0x0007e2000c101136 */
[----:B------:R-:W-:Y:S05]  /*3430*/  @P3 BRA `(.L_x_100) ;  /* 0x00000000000c3947 */ /* 0x000fea0003800000 */
[----:B------:R-:W5:Y:S02]  /*3440*/  LDG.E.U8 R96, desc[UR54][R2.64+0x41] ;  /* 0x0000413602607981 */ /* 0x000f64000c1e1100 */
[----:B-----5:R-:W-:-:S05]  /*3450*/  PRMT R0, R96, 0x8880, RZ ;  /* 0x0000888060007816 */ /* 0x020fca00000000ff */
[----:B------:R-:W-:-:S07]  /*3460*/  IMAD R13, R0, R23, RZ ;  /* 0x00000017000d7224 */ /* 0x000fce00078e02ff */
.L_x_100:
[----:B------:R-:W-:Y:S05]  /*3470*/  BSYNC B1 ;  /* 0x0000000000017941 */ /* 0x000fea0003800000 */
.L_x_99:
[----:B------:R-:W-:Y:S01]  /*3480*/  @!P3 IMAD R57, R57, R22, R13 ;  /* 0x000000163939b224 */ /* 0x000fe200078e020d */
[----:B------:R-:W-:Y:S04]  /*3490*/  BSSY B1, `(.L_x_101) ;  /* 0x0000006000017945 */ /* 0x000fe80003800000 */
[----:B------:R0:W-:Y:S01]  /*34a0*/  @!P3 STG.E.U8 desc[UR54][R4.64+0x41], R57 ;  /* 0x000041390400b986 */ /* 0x0001e2000c101136 */
[----:B------:R-:W-:Y:S05]  /*34b0*/  @P5 BRA `(.L_x_102) ;  /* 0x00000000000c5947 */ /* 0x000fea0003800000 */
[----:B------:R-:W5:Y:S02]  /*34c0*/  LDG.E.U8 R96, desc[UR54][R8.64+0x40] ;  /* 0x0000403608607981 */ /* 0x000f64000c1e1100 */
[----:B-----5:R-:W-:-:S05]  /*34d0*/  PRMT R0, R96, 0x8880, RZ ;  /* 0x0000888060007816 */ /* 0x020fca00000000ff */
[----:B------:R-:W-:-:S07]  /*34e0*/  IMAD R13, R0, R23, RZ ;  /* 0x00000017000d7224 */ /* 0x000fce00078e02ff */
.L_x_102:
[----:B------:R-:W-:Y:S05]  /*34f0*/  BSYNC B1 ;  /* 0x0000000000017941 */ /* 0x000fea0003800000 */
.L_x_101:
[----:B---3--:R-:W-:Y:S01]  /*3500*/  @!P5 IMAD R11, R58, R22, R13 ;  /* 0x000000163a0bd224 */ /* 0x008fe200078e020d */
[----:B------:R-:W-:Y:S04]  /*3510*/  BSSY B1, `(.L_x_103) ;  /* 0x0000006000017945 */ /* 0x000fe80003800000 */
[----:B------:R3:W-:Y:S01]  /*3520*/  @!P5 STG.E.U8 desc[UR54][R6.64+0x40], R11 ;  /* 0x0000400b0600d986 */ /* 0x0007e2000c101136 */
[----:B------:R-:W-:Y:S05]  /*3530*/  @P6 BRA `(.L_x_104) ;  /* 0x00000000000c6947 */ /* 0x000fea0003800000 */
[----:B------:R-:W5:Y:S02]  /*3540*/  LDG.E.U8 R96, desc[UR54][R8.64+0x41] ;  /* 0x0000413608607981 */ /* 0x000f64000c1e1100 */
[----:B-----5:R-:W-:-:S05]  /*3550*/  PRMT R0, R96, 0x8880, RZ ;  /* 0x0000888060007816 */ /* 0x020fca00000000ff */
[----:B------:R-:W-:-:S07]  /*3560*/  IMAD R13, R0, R23, RZ ;  /* 0x00000017000d7224 */ /* 0x000fce00078e02ff */
.L_x_104:
[----:B------:R-:W-:Y:S05]  /*3570*/  BSYNC B1 ;  /* 0x0000000000017941 */ /* 0x000fea0003800000 */
.L_x_103:
[----:B------:R-:W-:Y:S01]  /*3580*/  @!P6 IMAD R59, R59, R22, R13 ;  /* 0x000000163b3be224 */ /* 0x000fe200078e020d */
[----:B------:R-:W-:Y:S04]  /*3590*/  BSSY B1, `(.L_x_105) ;  /* 0x0000006000017945 */ /* 0x000fe80003800000 */
[----:B------:R0:W-:Y:S01]  /*35a0*/  @!P6 STG.E.U8 desc[UR54][R6.64+0x41], R59 ;  /* 0x0000413b0600e986 */ /* 0x0001e2000c101136 */
[----:B------:R-:W-:Y:S05]  /*35b0*/  @P2 BRA `(.L_x_106) ;  /* 0x00000000000c2947 */ /* 0x000fea0003800000 */
[----:B------:R-:W5:Y:S02]  /*35c0*/  LDG.E.U8 R96, desc[UR54][R2.64+0x48] ;  /* 0x0000483602607981 */ /* 0x000f64000c1e1100 */
[----:B-----5:R-:W-:-:S05]  /*35d0*/  PRMT R0, R96, 0x8880, RZ ;  /* 0x0000888060007816 */ /* 0x020fca00000000ff */
[----:B------:R-:W-:-:S07]  /*35e0*/  IMAD R13, R0, R23, RZ ;  /* 0x00000017000d7224 */ /* 0x000fce00078e02ff */
.L_x_106:
[----:B------:R-:W-:Y:S05]  /*35f0*/  BSYNC B1 ;  /* 0x0000000000017941 */ /* 0x000fea0003800000 */
.L_x_105:
        /* <DEDUP_REMOVED lines=12> */
.L_x_108:
[----:B------:R-:W-:Y:S05]  /*36c0*/  BSYNC B1 ;  /* 0x0000000000017941 */ /* 0x000fea0003800000 */
.L_x_107:
[----:B------:R-:W-:Y:S01]  /*36d0*/  @!P4 IMAD R61, R61, R22, R13 ;  /* 0x000000163d3dc224 */ /* 0x000fe200078e020d */
[----:B------:R-:W-:Y:S04]  /*36e0*/  BSSY B1, `(.L_x_109) ;  /* 0x0000006000017945 */ /* 0x000fe80003800000 */
[----:B------:R0:W-:Y:S01]  /*36f0*/  @!P4 STG.E.U8 desc[UR54][R4.64+0x49], R61 ;  /* 0x0000493d0400c986 */ /* 0x0001e2000c101136 */
[----:B------:R-:W-:Y:S05]  /*3700*/  @P3 BRA `(.L_x_110) ;  /* 0x00000000000c3947 */ /* 0x000fea0003800000 */
[----:B------:R-:W5:Y:S02]  /*3710*/  LDG.E.U8 R96, desc[UR54][R8.64+0x48] ;  /* 0x0000483608607981 */ /* 0x000f64000c1e1100 */
[----:B-----5:R-:W-:-:S05]  /*3720*/  PRMT R0, R96, 0x8880, RZ ;  /* 0x0000888060007816 */ /* 0x020fca00000000ff */
[----:B------:R-:W-:-:S07]  /*3730*/  IMAD R13, R0, R23, RZ ;  /* 0x00000017000d7224 */ /* 0x000fce00078e02ff */
.L_x_110:
[----:B------:R-:W-:Y:S05]  /*3740*/  BSYNC B1 ;  /* 0x0000000000017941 */ /* 0x000fea0003800000 */
.L_x_109:
[----:B---3--:R-:W-:Y:S01]  /*3750*/  @!P3 IMAD R11, R62, R22, R13 ;  /* 0x000000163e0bb224 */ /* 0x008fe200078e020d */
[----:B------:R-:W-:Y:S04]  /*3760*/  BSSY B1, `(.L_x_111) ;  /* 0x0000006000017945 */ /* 0x000fe80003800000 */
[----:B------:R3:W-:Y:S01]  /*3770*/  @!P3 STG.E.U8 desc[UR54][R6.64+0x48], R11 ;  /* 0x0000480b0600b986 */ /* 0x0007e2000c101136 */
[----:B------:R-:W-:Y:S05]  /*3780*/  @P5 BRA `(.L_x_112) ;  /* 0x00000000000c5947 */ /* 0x000fea0003800000 */
[----:B------:R-:W5:Y:S02]  /*3790*/  LDG.E.U8 R96, desc[UR54][R8.64+0x49] ;  /* 0x0000493608607981 */ /* 0x000f64000c1e1100 */
[----:B-----5:R-:W-:-:S05]  /*37a0*/  PRMT R0, R96, 0x8880, RZ ;  /* 0x0000888060007816 */ /* 0x020fca00000000ff */
[----:B------:R-:W-:-:S07]  /*37b0*/  IMAD R13, R0, R23, RZ ;  /* 0x00000017000d7224 */ /* 0x000fce00078e02ff */
.L_x_112:
[----:B------:R-:W-:Y:S05]  /*37c0*/  BSYNC B1 ;  /* 0x0000000000017941 */ /* 0x000fea0003800000 */
.L_x_111:
[----:B------:R-:W-:Y:S01]  /*37d0*/  @!P5 IMAD R63, R63, R22, R13 ;  /* 0x000000163f3fd224 */ /* 0x000fe200078e020d */
[----:B------:R-:W-:Y:S04]  /*37e0*/  BSSY B1, `(.L_x_113) ;  /* 0x0000006000017945 */ /* 0x000fe80003800000 */
[----:B------:R0:W-:Y:S01]  /*37f0*/  @!P5 STG.E.U8 desc[UR54][R6.64+0x49], R63 ;  /* 0x0000493f0600d986 */ /* 0x0001e2000c101136 */
[----:B------:R-:W-:Y:S05]  /*3800*/  @P6 BRA `(.L_x_114) ;  /* 0x00000000000c6947 */ /* 0x000fea0003800000 */
[----:B------:R-:W5:Y:S02]  /*3810*/  LDG.E.U8 R96, desc[UR54][R2.64+0x50] ;  /* 0x0000503602607981 */ /* 0x000f64000c1e1100 */
[----:B-----5:R-:W-:-:S05]  /*3820*/  PRMT R0, R96, 0x8880, RZ ;  /* 0x0000888060007816 */ /* 0x020fca00000000ff */
[----:B------:R-:W-:-:S07]  /*3830*/  IMAD R13, R0, R23, RZ ;  /* 0x00000017000d7224 */ /* 0x000fce00078e02ff */
.L_x_114:
[----:B------:R-:W-:Y:S05]  /*3840*/  BSYNC B1 ;  /* 0x0000000000017941 */ /* 0x000fea0003800000 */
.L_x_113:
[----:B---3--:R-:W-:Y:S01]  /*3850*/  @!P6 IMAD R11, R64, R22, R13 ;  /* 0x00000016400be224 */ /* 0x008fe200078e020d */
[----:B------:R-:W-:Y:S04]  /*3860*/  BSSY B1, `(.L_x_115) ;  /* 0x0000006000017945 */ /* 0x000fe80003800000 */
[----:B------:R3:W-:Y:S01]  /*3870*/  @!P6 STG.E.U8 desc[UR54][R4.64+0x50], R11 ;  /* 0x0000500b0400e986 */ /* 0x0007e2000c101136 */
[----:B------:R-:W-:Y:S05]  /*3880*/  @P2 BRA `(.L_x_116) ;  /* 0x00000000000c2947 */ /* 0x000fea0003800000 */
[----:B------:R-:W5:Y:S02]  /*3890*/  LDG.E.U8 R96, desc[UR54][R2.64+0x51] ;  /* 0x0000513602607981 */ /* 0x000f64000c1e1100 */
[----:B-----5:R-:W-:-:S05]  /*38a0*/  PRMT R0, R96, 0x8880, RZ ;  /* 0x0000888060007816 */ /* 0x020fca00000000ff */
[----:B------:R-:W-:-:S07]  /*38b0*/  IMAD R13, R0, R23, RZ ;  /* 0x00000017000d7224 */ /* 0x000fce00078e02ff */
.L_x_116:
[----:B------:R-:W-:Y:S05]  /*38c0*/  BSYNC B1 ;  /* 0x0000000000017941 */ /* 0x000fea0003800000 */
.L_x_115:
        /* <DEDUP_REMOVED lines=12> */
.L_x_118:
[----:B------:R-:W-:Y:S05]  /*3990*/  BSYNC B1 ;  /* 0x0000000000017941 */ /* 0x000fea0003800000 */
.L_x_117:
[----:B---3--:R-:W-:Y:S01]  /*39a0*/  @!P4 IMAD R11, R66, R22, R13 ;  /* 0x00000016420bc224 */ /* 0x008fe200078e020d */
[----:B------:R-:W-:Y:S04]  /*39b0*/  BSSY B1, `(.L_x_119) ;  /* 0x0000006000017945 */ /* 0x000fe80003800000 */
[----:B------:R3:W-:Y:S01]  /*39c0*/  @!P4 STG.E.U8 desc[UR54][R6.64+0x50], R11 ;  /* 0x0000500b0600c986 */ /* 0x0007e2000c101136 */
[----:B------:R-:W-:Y:S05]  /*39d0*/  @P3 BRA `(.L_x_120) ;  /* 0x00000000000c3947 */ /* 0x000fea0003800000 */
[----:B------:R-:W5:Y:S02]  /*39e0*/  LDG.E.U8 R96, desc[UR54][R8.64+0x51] ;  /* 0x0000513608607981 */ /* 0x000f64000c1e1100 */
[----:B-----5:R-:W-:-:S05]  /*39f0*/  PRMT R0, R96, 0x8880, RZ ;  /* 0x0000888060007816 */ /* 0x020fca00000000ff */
[----:B------:R-:W-:-:S07]  /*3a00*/  IMAD R13, R0, R23, RZ ;  /* 0x00000017000d7224 */ /* 0x000fce00078e02ff */
.L_x_120:
[----:B------:R-:W-:Y:S05]  /*3a10*/  BSYNC B1 ;  /* 0x0000000000017941 */ /* 0x000fea0003800000 */
.L_x_119:
[----:B------:R-:W-:Y:S01]  /*3a20*/  @!P3 IMAD R67, R67, R22, R13 ;  /* 0x000000164343b224 */ /* 0x000fe200078e020d */
[----:B------:R-:W-:Y:S04]  /*3a30*/  BSSY B1, `(.L_x_121) ;  /* 0x0000006000017945 */ /* 0x000fe80003800000 */
[----:B------:R0:W-:Y:S01]  /*3a40*/  @!P3 STG.E.U8 desc[UR54][R6.64+0x51], R67 ;  /* 0x000051430600b986 */ /* 0x0001e2000c101136 */
[----:B------:R-:W-:Y:S05]  /*3a50*/  @P5 BRA `(.L_x_122) ;  /* 0x00000000000c5947 */ /* 0x000fea0003800000 */
[----:B------:R-:W5:Y:S02]  /*3a60*/  LDG.E.U8 R96, desc[UR54][R2.64+0x58] ;  /* 0x0000583602607981 */ /* 0x000f64000c1e1100 */
[----:B-----5:R-:W-:-:S05]  /*3a70*/  PRMT R0, R96, 0x8880, RZ ;  /* 0x0000888060007816 */ /* 0x020fca00000000ff */
[----:B------:R-:W-:-:S07]  /*3a80*/  IMAD R13, R0, R23, RZ ;  /* 0x00000017000d7224 */ /* 0x000fce00078e02ff */
.L_x_122:
[----:B------:R-:W-:Y:S05]  /*3a90*/  BSYNC B1 ;  /* 0x0000000000017941 */ /* 0x000fea0003800000 */
.L_x_121:
[----:B---3--:R-:W-:Y:S01]  /*3aa0*/  @!P5 IMAD R11, R68, R22, R13 ;  /* 0x00000016440bd224 */ /* 0x008fe200078e020d */
[----:B------:R-:W-:Y:S04]  /*3ab0*/  BSSY B1, `(.L_x_123) ;  /* 0x0000006000017945 */ /* 0x000fe80003800000 */
[----:B------:R3:W-:Y:S01]  /*3ac0*/  @!P5 STG.E.U8 desc[UR54][R4.64+0x58], R11 ;  /* 0x0000580b0400d986 */ /* 0x0007e2000c101136 */
[----:B------:R-:W-:Y:S05]  /*3ad0*/  @P6 BRA `(.L_x_124) ;  /* 0x00000000000c6947 */ /* 0x000fea0003800000 */
[----:B------:R-:W5:Y:S02]  /*3ae0*/  LDG.E.U8 R96, desc[UR54][R2.64+0x59] ;  /* 0x0000593602607981 */ /* 0x000f64000c1e1100 */
[----:B-----5:R-:W-:-:S05]  /*3af0*/  PRMT R0, R96, 0x8880, RZ ;  /* 0x0000888060007816 */ /* 0x020fca00000000ff */
[----:B------:R-:W-:-:S07]  /*3b00*/  IMAD R13, R0, R23, RZ ;  /* 0x00000017000d7224 */ /* 0x000fce00078e02ff */
.L_x_124:
[----:B------:R-:W-:Y:S05]  /*3b10*/  BSYNC B1 ;  /* 0x0000000000017941 */ /* 0x000fea0003800000 */
.L_x_123:
[----:B------:R-:W-:Y:S01]  /*3b20*/  @!P6 IMAD R69, R69, R22, R13 ;  /* 0x000000164545e224 */ /* 0x000fe200078e020d */
[----:B------:R-:W-:Y:S04]  /*3b30*/  BSSY B1, `(.L_x_125) ;  /* 0x0000006000017945 */ /* 0x000fe80003800000 */
[----:B------:R0:W-:Y:S01]  /*3b40*/  @!P6 STG.E.U8 desc[UR54][R4.64+0x59], R69 ;  /* 0x000059450400e986 */ /* 0x0001e2000c101136 */
[----:B------:R-:W-:Y:S05]  /*3b50*/  @P2 BRA `(.L_x_126) ;  /* 0x00000000000c2947 */ /* 0x000fea0003800000 */
[----:B------:R-:W5:Y:S02]  /*3b60*/  LDG.E.U8 R96, desc[UR54][R8.64+0x58] ;  /* 0x0000583608607981 */ /* 0x000f64000c1e1100 */
[----:B-----5:R-:W-:-:S05]  /*3b70*/  PRMT R0, R96, 0x8880, RZ ;  /* 0x0000888060007816 */ /* 0x020fca00000000ff */
[----:B------:R-:W-:-:S07]  /*3b80*/  IMAD R13, R0, R23, RZ ;  /* 0x00000017000d7224 */ /* 0x000fce00078e02ff */
.L_x_126:
[----:B------:R-:W-:Y:S05]  /*3b90*/  BSYNC B1 ;  /* 0x0000000000017941 */ /* 0x000fea0003800000 */
.L_x_125:
        /* <DEDUP_REMOVED lines=12> */
.L_x_128:
[----:B------:R-:W-:Y:S05]  /*3c60*/  BSYNC B1 ;  /* 0x0000000000017941 */ /* 0x000fea0003800000 */
.L_x_127:
[----:B------:R-:W-:Y:S01]  /*3c70*/  @!P4 IMAD R71, R71, R22, R13 ;  /* 0x000000164747c224 */ /* 0x000fe200078e020d */
[----:B------:R-:W-:Y:S04]  /*3c80*/  BSSY B1, `(.L_x_129) ;  /* 0x0000006000017945 */ /* 0x000fe80003800000 */
[----:B------:R0:W-:Y:S01]  /*3c90*/  @!P4 STG.E.U8 desc[UR54][R6.64+0x59], R71 ;  /* 0x000059470600c986 */ /* 0x0001e2000c101136 */
[----:B------:R-:W-:Y:S05]  /*3ca0*/  @P3 BRA `(.L_x_130) ;  /* 0x00000000000c3947 */ /* 0x000fea0003800000 */
[----:B------:R-:W5:Y:S02]  /*3cb0*/  LDG.E.U8 R96, desc[UR54][R2.64+0x60] ;  /* 0x0000603602607981 */ /* 0x000f64000c1e1100 */
[----:B-----5:R-:W-:-:S05]  /*3cc0*/  PRMT R0, R96, 0x8880, RZ ;  /* 0x0000888060007816 */ /* 0x020fca00000000ff */
[----:B------:R-:W-:-:S07]  /*3cd0*/  IMAD R13, R0, R23, RZ ;  /* 0x00000017000d7224 */ /* 0x000fce00078e02ff */
.L_x_130:
[----:B------:R-:W-:Y:S05]  /*3ce0*/  BSYNC B1 ;  /* 0x0000000000017941 */ /* 0x000fea0003800000 */
.L_x_129:
[----:B---3--:R-:W-:Y:S01]  /*3cf0*/  @!P3 IMAD R11, R72, R22, R13 ;  /* 0x00000016480bb224 */ /* 0x008fe200078e020d */
[----:B------:R-:W-:Y:S04]  /*3d00*/  BSSY B1, `(.L_x_131) ;  /* 0x0000006000017945 */ /* 0x000fe80003800000 */
[----:B------:R3:W-:Y:S01]  /*3d10*/  @!P3 STG.E.U8 desc[UR54][R4.64+0x60], R11 ;  /* 0x0000600b0400b986 */ /* 0x0007e2000c101136 */
[----:B------:R-:W-:Y:S05]  /*3d20*/  @P5 BRA `(.L_x_132) ;  /* 0x00000000000c5947 */ /* 0x000fea0003800000 */
[----:B------:R-:W5:Y:S02]  /*3d30*/  LDG.E.U8 R96, desc[UR54][R2.64+0x61] ;  /* 0x0000613602607981 */ /* 0x000f64000c1e1100 */
[----:B-----5:R-:W-:-:S05]  /*3d40*/  PRMT R0, R96, 0x8880, RZ ;  /* 0x0000888060007816 */ /* 0x020fca00000000ff */
[----:B------:R-:W-:-:S07]  /*3d50*/  IMAD R13, R0, R23, RZ ;  /* 0x00000017000d7224 */ /* 0x000fce00078e02ff */
.L_x_132:
[----:B------:R-:W-:Y:S05]  /*3d60*/  BSYNC B1 ;  /* 0x0000000000017941 */ /* 0x000fea0003800000 */
.L_x_131:
[----:B------:R-:W-:Y:S01]  /*3d70*/  @!P5 IMAD R73, R73, R22, R13 ;  /* 0x000000164949d224 */ /* 0x000fe200078e020d */
[----:B------:R-:W-:Y:S04]  /*3d80*/  BSSY B1, `(.L_x_133) ;  /* 0x0000006000017945 */ /* 0x000fe80003800000 */
[----:B------:R0:W-:Y:S01]  /*3d90*/  @!P5 STG.E.U8 desc[UR54][R4.64+0x61], R73 ;  /* 0x000061490400d986 */ /* 0x0001e2000c101136 */
[----:B------:R-:W-:Y:S05]  /*3da0*/  @P6 BRA `(.L_x_134) ;  /* 0x00000000000c6947 */ /* 0x000fea0003800000 */
[----:B------:R-:W5:Y:S02]  /*3db0*/  LDG.E.U8 R96, desc[UR54][R8.64+0x60] ;  /* 0x0000603608607981 */ /* 0x000f64000c1e1100 */
[----:B-----5:R-:W-:-:S05]  /*3dc0*/  PRMT R0, R96, 0x8880, RZ ;  /* 0x0000888060007816 */ /* 0x020fca00000000ff */
[----:B------:R-:W-:-:S07]  /*3dd0*/  IMAD R13, R0, R23, RZ ;  /* 0x00000017000d7224 */ /* 0x000fce00078e02ff */
.L_x_134:
[----:B------:R-:W-:Y:S05]  /*3de0*/  BSYNC B1 ;  /* 0x0000000000017941 */ /* 0x000fea0003800000 */
.L_x_133:
[----:B---3--:R-:W-:Y:S01]  /*3df0*/  @!P6 IMAD R11, R74, R22, R13 ;  /* 0x000000164a0be224 */ /* 0x008fe200078e020d */
[----:B------:R-:W-:Y:S04]  /*3e00*/  BSSY B1, `(.L_x_135) ;  /* 0x0000006000017945 */ /* 0x000fe80003800000 */
[----:B------:R3:W-:Y:S01]  /*3e10*/  @!P6 STG.E.U8 desc[UR54][R6.64+0x60], R11 ;  /* 0x0000600b0600e986 */ /* 0x0007e2000c101136 */
[----:B------:R-:W-:Y:S05]  /*3e20*/  @P2 BRA `(.L_x_136) ;  /* 0x00000000000c2947 */ /* 0x000fea0003800000 */
[----:B------:R-:W5:Y:S02]  /*3e30*/  LDG.E.U8 R96, desc[UR54][R8.64+0x61] ;  /* 0x0000613608607981 */ /* 0x000f64000c1e1100 */
[----:B-----5:R-:W-:-:S05]  /*3e40*/  PRMT R0, R96, 0x8880, RZ ;  /* 0x0000888060007816 */ /* 0x020fca00000000ff */
[----:B------:R-:W-:-:S07]  /*3e50*/  IMAD R13, R0, R23, RZ ;  /* 0x00000017000d7224 */ /* 0x000fce00078e02ff */
.L_x_136:
[----:B------:R-:W-:Y:S05]  /*3e60*/  BSYNC B1 ;  /* 0x0000000000017941 */ /* 0x000fea0003800000 */
.L_x_135:
        /* <DEDUP_REMOVED lines=12> */
.L_x_138:
[----:B------:R-:W-:Y:S05]  /*3f30*/  BSYNC B1 ;  /* 0x0000000000017941 */ /* 0x000fea0003800000 */
.L_x_137:
[----:B---3--:R-:W-:Y:S01]  /*3f40*/  @!P5 IMAD R11, R76, R22, R13 ;  /* 0x000000164c0bd224 */ /* 0x008fe200078e020d */
[----:B------:R-:W-:Y:S04]  /*3f50*/  BSSY B1, `(.L_x_139) ;  /* 0x0000006000017945 */ /* 0x000fe80003800000 */
[----:B------:R3:W-:Y:S01]  /*3f60*/  @!P5 STG.E.U8 desc[UR54][R4.64+0x68], R11 ;  /* 0x0000680b0400d986 */ /* 0x0007e2000c101136 */
[----:B------:R-:W-:Y:S05]  /*3f70*/  @P3 BRA `(.L_x_140) ;  /* 0x00000000000c3947 */ /* 0x000fea0003800000 */
[----:B------:R-:W5:Y:S02]  /*3f80*/  LDG.E.U8 R96, desc[UR54][R2.64+0x69] ;  /* 0x0000693602607981 */ /* 0x000f64000c1e1100 */
[----:B-----5:R-:W-:-:S05]  /*3f90*/  PRMT R0, R96, 0x8880, RZ ;  /* 0x0000888060007816 */ /* 0x020fca00000000ff */
[----:B------:R-:W-:-:S07]  /*3fa0*/  IMAD R13, R0, R23, RZ ;  /* 0x00000017000d7224 */ /* 0x000fce00078e02ff */
.L_x_140:
[----:B------:R-:W-:Y:S05]  /*3fb0*/  BSYNC B1 ;  /* 0x0000000000017941 */ /* 0x000fea0003800000 */
.L_x_139:
[----:B------:R-:W-:Y:S01]  /*3fc0*/  @!P3 IMAD R77, R77, R22, R13 ;  /* 0x000000164d4db224 */ /* 0x000fe200078e020d */
[----:B------:R-:W-:Y:S04]  /*3fd0*/  BSSY B1, `(.L_x_141) ;  /* 0x0000006000017945 */ /* 0x000fe80003800000 */
[----:B------:R0:W-:Y:S01]  /*3fe0*/  @!P3 STG.E.U8 desc[UR54][R4.64+0x69], R77 ;  /* 0x0000694d0400b986 */ /* 0x0001e2000c101136 */
[----:B------:R-:W-:Y:S05]  /*3ff0*/  @P2 BRA `(.L_x_142) ;  /* 0x00000000000c2947 */ /* 0x000fea0003800000 */
[----:B------:R-:W5:Y:S02]  /*4000*/  LDG.E.U8 R96, desc[UR54][R8.64+0x68] ;  /* 0x0000683608607981 */ /* 0x000f64000c1e1100 */
[----:B-----5:R-:W-:-:S05]  /*4010*/  PRMT R0, R96, 0x8880, RZ ;  /* 0x0000888060007816 */ /* 0x020fca00000000ff */
[----:B------:R-:W-:-:S07]  /*4020*/  IMAD R13, R0, R23, RZ ;  /* 0x00000017000d7224 */ /* 0x000fce00078e02ff */
.L_x_142:
[----:B------:R-:W-:Y:S05]  /*4030*/  BSYNC B1 ;  /* 0x0000000000017941 */ /* 0x000fea0003800000 */
.L_x_141:
[----:B---3--:R-:W-:Y:S01]  /*4040*/  @!P2 IMAD R11, R78, R22, R13 ;  /* 0x000000164e0ba224 */ /* 0x008fe200078e020d */
[----:B------:R-:W-:Y:S04]  /*4050*/  BSSY B1, `(.L_x_143) ;  /* 0x0000006000017945 */ /* 0x000fe80003800000 */
[----:B------:R3:W-:Y:S01]  /*4060*/  @!P2 STG.E.U8 desc[UR54][R6.64+0x68], R11 ;  /* 0x0000680b0600a986 */ /* 0x0007e2000c101136 */
[----:B------:R-:W-:Y:S05]  /*4070*/  @P6 BRA `(.L_x_144) ;  /* 0x00000000000c6947 */ /* 0x000fea0003800000 */
[----:B------:R-:W5:Y:S02]  /*4080*/  LDG.E.U8 R96, desc[UR54][R8.64+0x69] ;  /* 0x0000693608607981 */ /* 0x000f64000c1e1100 */
[----:B-----5:R-:W-:-:S05]  /*4090*/  PRMT R0, R96, 0x8880, RZ ;  /* 0x0000888060007816 */ /* 0x020fca00000000ff */
[----:B------:R-:W-:-:S07]  /*40a0*/  IMAD R13, R0, R23, RZ ;  /* 0x00000017000d7224 */ /* 0x000fce00078e02ff */
.L_x_144:
[----:B------:R-:W-:Y:S05]  /*40b0*/  BSYNC B1 ;  /* 0x0000000000017941 */ /* 0x000fea0003800000 */
.L_x_143:
[----:B------:R-:W-:Y:S01]  /*40c0*/  @!P6 IMAD R79, R79, R22, R13 ;  /* 0x000000164f4fe224 */ /* 0x000fe200078e020d */
[----:B------:R-:W-:Y:S04]  /*40d0*/  BSSY B1, `(.L_x_145) ;  /* 0x0000006000017945 */ /* 0x000fe80003800000 */
[----:B------:R0:W-:Y:S01]  /*40e0*/  @!P6 STG.E.U8 desc[UR54][R6.64+0x69], R79 ;  /* 0x0000694f0600e986 */ /* 0x0001e2000c101136 */
[----:B------:R-:W-:Y:S05]  /*40f0*/  @P4 BRA `(.L_x_146) ;  /* 0x00000000000c4947 */ /* 0x000fea0003800000 */
[----:B------:R-:W5:Y:S02]  /*4100*/  LDG.E.U8 R96, desc[UR54][R2.64+0x70] ;  /* 0x0000703602607981 */ /* 0x000f64000c1e1100 */
[----:B-----5:R-:W-:-:S05]  /*4110*/  PRMT R0, R96, 0x8880, RZ ;  /* 0x0000888060007816 */ /* 0x020fca00000000ff */
[----:B------:R-:W-:-:S07]  /*4120*/  IMAD R13, R0, R23, RZ ;  /* 0x00000017000d7224 */ /* 0x000fce00078e02ff */
.L_x_146:
[----:B------:R-:W-:Y:S05]  /*4130*/  BSYNC B1 ;  /* 0x0000000000017941 */ /* 0x000fea0003800000 */
.L_x_145:
[----:B------:R-:W-:Y:S01]  /*4140*/  ISETP.LT.OR P3, PT, R14, 0x72, !P1 ;  /* 0x000000720e00780c */ /* 0x000fe20004f61670 */
[----:B---3--:R-:W-:Y:S01]  /*4150*/  @!P4 IMAD R11, R80, R22, R13 ;  /* 0x00000016500bc224 */ /* 0x008fe200078e020d */
[----:B------:R-:W-:Y:S01]  /*4160*/  BSSY B1, `(.L_x_147) ;  /* 0x000000b000017945 */ /* 0x000fe20003800000 */
[C---:B------:R-:W-:Y:S02]  /*4170*/  ISETP.LT.OR P2, PT, R14.reuse, 0x71, !P0 ;  /* 0x000000710e00780c */ /* 0x040fe40004741670 */
[C---:B------:R-:W-:Y:S01]  /*4180*/  ISETP.LT.OR P5, PT, R14.reuse, 0x72, !P0 ;  /* 0x000000720e00780c */ /* 0x040fe200047a1670 */
[----:B------:R3:W-:Y:S01]  /*4190*/  @!P4 STG.E.U8 desc[UR54][R4.64+0x70], R11 ;  /* 0x0000700b0400c986 */ /* 0x0007e2000c101136 */
[C---:B------:R-:W-:Y:S02]  /*41a0*/  ISETP.LT.OR P4, PT, R14.reuse, 0x79, !P1 ;  /* 0x000000790e00780c */ /* 0x040fe40004f81670 */
[C---:B------:R-:W-:Y:S02]  /*41b0*/  ISETP.LT.OR P1, PT, R14.reuse, 0x7a, !P1 ;  /* 0x0000007a0e00780c */ /* 0x040fe40004f21670 */
[----:B------:R-:W-:-:S02]  /*41c0*/  ISETP.LT.OR P6, PT, R14, 0x79, !P0 ;  /* 0x000000790e00780c */ /* 0x000fc400047c1670 */
[----:B------:R-:W-:Y:S11]  /*41d0*/  @P3 BRA `(.L_x_148) ;  /* 0x00000000000c3947 */ /* 0x000ff60003800000 */
[----:B------:R-:W5:Y:S02]  /*41e0*/  LDG.E.U8 R96, desc[UR54][R2.64+0x71] ;  /* 0x0000713602607981 */ /* 0x000f64000c1e1100 */
[----:B-----5:R-:W-:-:S05]  /*41f0*/  PRMT R0, R96, 0x8880, RZ ;  /* 0x0000888060007816 */ /* 0x020fca00000000ff */
[----:B------:R-:W-:-:S07]  /*4200*/  IMAD R13, R0, R23, RZ ;  /* 0x00000017000d7224 */ /* 0x000fce00078e02ff */
.L_x_148:
[----:B------:R-:W-:Y:S05]  /*4210*/  BSYNC B1 ;  /* 0x0000000000017941 */ /* 0x000fea0003800000 */
.L_x_147:
[----:B------:R-:W-:Y:S01]  /*4220*/  @!P3 IMAD R81, R81, R22, R13 ;  /* 0x000000165151b224 */ /* 0x000fe200078e020d */
[----:B------:R-:W-:Y:S04]  /*4230*/  BSSY B1, `(.L_x_149) ;  /* 0x0000006000017945 */ /* 0x000fe80003800000 */
[----:B------:R0:W-:Y:S01]  /*4240*/  @!P3 STG.E.U8 desc[UR54][R4.64+0x71], R81 ;  /* 0x000071510400b986 */ /* 0x0001e2000c101136 */
[----:B------:R-:W-:Y:S05]  /*4250*/  @P2 BRA `(.L_x_150) ;  /* 0x00000000000c2947 */ /* 0x000fea0003800000 */
[----:B------:R-:W5:Y:S02]  /*4260*/  LDG.E.U8 R96, desc[UR54][R8.64+0x70] ;  /* 0x0000703608607981 */ /* 0x000f64000c1e1100 */
[----:B-----5:R-:W-:-:S05]  /*4270*/  PRMT R0, R96, 0x8880, RZ ;  /* 0x0000888060007816 */ /* 0x020fca00000000ff */
[----:B------:R-:W-:-:S07]  /*4280*/  IMAD R13, R0, R23, RZ ;  /* 0x00000017000d7224 */ /* 0x000fce00078e02ff */
.L_x_150:
[----:B------:R-:W-:Y:S05]  /*4290*/  BSYNC B1 ;  /* 0x0000000000017941 */ /* 0x000fea0003800000 */
.L_x_149:
[----:B---3--:R-:W-:Y:S01]  /*42a0*/  @!P2 IMAD R11, R82, R22, R13 ;  /* 0x00000016520ba224 */ /* 0x008fe200078e020d */
[----:B------:R-:W-:Y:S04]  /*42b0*/  BSSY B1, `(.L_x_151) ;  /* 0x0000006000017945 */ /* 0x000fe80003800000 */
[----:B------:R3:W-:Y:S01]  /*42c0*/  @!P2 STG.E.U8 desc[UR54][R6.64+0x70], R11 ;  /* 0x0000700b0600a986 */ /* 0x0007e2000c101136 */
[----:B------:R-:W-:Y:S05]  /*42d0*/  @P5 BRA `(.L_x_152) ;  /* 0x00000000000c5947 */ /* 0x000fea0003800000 */
[----:B------:R-:W5:Y:S02]  /*42e0*/  LDG.E.U8 R96, desc[UR54][R8.64+0x71] ;  /* 0x0000713608607981 */ /* 0x000f64000c1e1100 */
[----:B-----5:R-:W-:-:S05]  /*42f0*/  PRMT R0, R96, 0x8880, RZ ;  /* 0x0000888060007816 */ /* 0x020fca00000000ff */
[----:B------:R-:W-:-:S07]  /*4300*/  IMAD R13, R0, R23, RZ ;  /* 0x00000017000d7224 */ /* 0x000fce00078e02ff */
.L_x_152:
[----:B------:R-:W-:Y:S05]  /*4310*/  BSYNC B1 ;  /* 0x0000000000017941 */ /* 0x000fea0003800000 */
.L_x_151:
[----:B------:R-:W-:Y:S01]  /*4320*/  @!P5 IMAD R83, R83, R22, R13 ;  /* 0x000000165353d224 */ /* 0x000fe200078e020d */
[----:B------:R-:W-:Y:S04]  /*4330*/  BSSY B1, `(.L_x_153) ;  /* 0x0000006000017945 */ /* 0x000fe80003800000 */
[----:B------:R0:W-:Y:S01]  /*4340*/  @!P5 STG.E.U8 desc[UR54][R6.64+0x71], R83 ;  /* 0x000071530600d986 */ /* 0x0001e2000c101136 */
[----:B------:R-:W-:Y:S05]  /*4350*/  @P4 BRA `(.L_x_154) ;  /* 0x00000000000c4947 */ /* 0x000fea0003800000 */
[----:B------:R-:W5:Y:S02]  /*4360*/  LDG.E.U8 R96, desc[UR54][R2.64+0x78] ;  /* 0x0000783602607981 */ /* 0x000f64000c1e1100 */
[----:B-----5:R-:W-:-:S05]  /*4370*/  PRMT R0, R96, 0x8880, RZ ;  /* 0x0000888060007816 */ /* 0x020fca00000000ff */
[----:B------:R-:W-:-:S07]  /*4380*/  IMAD R13, R0, R23, RZ ;  /* 0x00000017000d7224 */ /* 0x000fce00078e02ff */
.L_x_154:
[----:B------:R-:W-:Y:S05]  /*4390*/  BSYNC B1 ;  /* 0x0000000000017941 */ /* 0x000fea0003800000 */
.L_x_153:
[----:B---3--:R-:W-:Y:S01]  /*43a0*/  @!P4 IMAD R11, R84, R22, R13 ;  /* 0x00000016540bc224 */ /* 0x008fe200078e020d */
[----:B------:R-:W-:Y:S04]  /*43b0*/  BSSY B1, `(.L_x_155) ;  /* 0x0000006000017945 */ /* 0x000fe80003800000 */
[----:B------:R3:W-:Y:S01]  /*43c0*/  @!P4 STG.E.U8 desc[UR54][R4.64+0x78], R11 ;  /* 0x0000780b0400c986 */ /* 0x0007e2000c101136 */
[----:B------:R-:W-:Y:S05]  /*43d0*/  @P1 BRA `(.L_x_156) ;  /* 0x00000000000c1947 */ /* 0x000fea0003800000 */
[----:B------:R-:W5:Y:S02]  /*43e0*/  LDG.E.U8 R96, desc[UR54][R2.64+0x79] ;  /* 0x0000793602607981 */ /* 0x000f64000c1e1100 */
[----:B-----5:R-:W-:-:S05]  /*43f0*/  PRMT R0, R96, 0x8880, RZ ;  /* 0x0000888060007816 */ /* 0x020fca00000000ff */
[----:B------:R-:W-:-:S07]  /*4400*/  IMAD R13, R0, R23, RZ ;  /* 0x00000017000d7224 */ /* 0x000fce00078e02ff */
.L_x_156:
[----:B------:R-:W-:Y:S05]  /*4410*/  BSYNC B1 ;  /* 0x0000000000017941 */ /* 0x000fea0003800000 */
.L_x_155:
[----:B------:R-:W-:Y:S01]  /*4420*/  @!P1 IMAD R85, R85, R22, R13 ;  /* 0x0000001655559224 */ /* 0x000fe200078e020d */
[----:B------:R-:W-:Y:S04]  /*4430*/  BSSY B1, `(.L_x_157) ;  /* 0x0000006000017945 */ /* 0x000fe80003800000 */
[----:B------:R0:W-:Y:S01]  /*4440*/  @!P1 STG.E.U8 desc[UR54][R4.64+0x79], R85 ;  /* 0x0000795504009986 */ /* 0x0001e2000c101136 */
[----:B------:R-:W-:Y:S05]  /*4450*/  @P6 BRA `(.L_x_158) ;  /* 0x00000000000c6947 */ /* 0x000fea0003800000 */
[----:B------:R-:W5:Y:S02]  /*4460*/  LDG.E.U8 R96, desc[UR54][R8.64+0x78] ;  /* 0x0000783608607981 */ /* 0x000f64000c1e1100 */
[----:B-----5:R-:W-:-:S05]  /*4470*/  PRMT R0, R96, 0x8880, RZ ;  /* 0x0000888060007816 */ /* 0x020fca00000000ff */
[----:B------:R-:W-:-:S07]  /*4480*/  IMAD R13, R0, R23, RZ ;  /* 0x00000017000d7224 */ /* 0x000fce00078e02ff */
.L_x_158:
[----:B------:R-:W-:Y:S05]  /*4490*/  BSYNC B1 ;  /* 0x0000000000017941 */ /* 0x000fea0003800000 */
.L_x_157:
[----:B0-----:R-:W-:Y:S01]  /*44a0*/  @!P6 IMAD R3, R86, R22, R13 ;  /* 0x000000165603e224 */ /* 0x001fe200078e020d */
[----:B------:R-:W-:Y:S01]  /*44b0*/  ISETP.LT.OR P0, PT, R14, 0x7a, !P0 ;  /* 0x0000007a0e00780c */ /* 0x000fe20004701670 */
[----:B------:R-:W-:Y:S03]  /*44c0*/  BSSY B1, `(.L_x_159) ;  /* 0x0000006000017945 */ /* 0x000fe60003800000 */
[----:B------:R0:W-:Y:S09]  /*44d0*/  @!P6 STG.E.U8 desc[UR54][R6.64+0x78], R3 ;  /* 0x000078030600e986 */ /* 0x0001f2000c101136 */
[----:B------:R-:W-:Y:S05]  /*44e0*/  @P0 BRA `(.L_x_160) ;  /* 0x00000000000c0947 */ /* 0x000fea0003800000 */
[----:B------:R-:W5:Y:S02]  /*44f0*/  LDG.E.U8 R96, desc[UR54][R8.64+0x79] ;  /* 0x0000793608607981 */ /* 0x000f64000c1e1100 */
[----:B-----5:R-:W-:-:S05]  /*4500*/  PRMT R0, R96, 0x8880, RZ ;  /* 0x0000888060007816 */ /* 0x020fca00000000ff */
[----:B------:R-:W-:-:S07]  /*4510*/  IMAD R13, R0, R23, RZ ;  /* 0x00000017000d7224 */ /* 0x000fce00078e02ff */
.L_x_160:
[----:B------:R-:W-:Y:S05]  /*4520*/  BSYNC B1 ;  /* 0x0000000000017941 */ /* 0x000fea0003800000 */
.L_x_159:
[----:B------:R-:W-:Y:S01]  /*4530*/  IMAD R13, R87, R22, R13 ;  /* 0x00000016570d7224 */ /* 0x000fe200078e020d */
[----:B------:R-:W-:Y:S06]  /*4540*/  @P0 BRA `(.L_x_161) ;  /* 0x0000000c00100947 */ /* 0x000fec0003800000 */
[----:B------:R0:W-:Y:S01]  /*4550*/  STG.E.U8 desc[UR54][R6.64+0x79], R13 ;  /* 0x0000790d06007986 */ /* 0x0001e2000c101136 */
[----:B------:R-:W-:Y:S05]  /*4560*/  BRA `(.L_x_161) ;  /* 0x0000000c00087947 */ /* 0x000fea0003800000 */
.L_x_32:
[C---:B------:R-:W-:Y:S02]  /*4570*/  ISETP.GE.AND P1, PT, R18.reuse, 0x1, PT ;  /* 0x000000011200780c */ /* 0x040fe40003f26270 */
[----:B------:R-:W-:Y:S02]  /*4580*/  ISETP.GE.AND P0, PT, R18, 0x9, PT ;  /* 0x000000091200780c */ /* 0x000fe40003f06270 */
[C---:B------:R-:W-:Y:S02]  /*4590*/  ISETP.LT.OR P3, PT, R14.reuse, 0x1, !P1 ;  /* 0x000000010e00780c */ /* 0x040fe40004f61670 */
[C---:B------:R-:W-:Y:S02]  /*45a0*/  ISETP.LT.OR P5, PT, R14.reuse, 0x2, !P1 ;  /* 0x000000020e00780c */ /* 0x040fe40004fa1670 */
[C---:B------:R-:W-:Y:S02]  /*45b0*/  ISETP.LT.OR P2, PT, R14.reuse, 0x1, !P0 ;  /* 0x000000010e00780c */ /* 0x040fe40004741670 */
[----:B------:R-:W-:-:S02]  /*45c0*/  ISETP.LT.OR P6, PT, R14, 0x2, !P0 ;  /* 0x000000020e00780c */ /* 0x000fc400047c1670 */
[----:B------:R-:W-:-:S05]  /*45d0*/  ISETP.LT.OR P4, PT, R14, 0x9, !P1 ;  /* 0x000000090e00780c */ /* 0x000fca0004f81670 */
[-C--:B------:R-:W-:Y:S02]  /*45e0*/  @!P3 IMAD R3, R24, R22.reuse, RZ ;  /* 0x000000161803b224 */ /* 0x080fe400078e02ff */
[-C--:B------:R-:W-:Y:S02]  /*45f0*/  @!P5 IMAD R25, R25, R22.reuse, RZ ;  /* 0x000000161919d224 */ /* 0x080fe400078e02ff */
[-C--:B------:R-:W-:Y:S01]  /*4600*/  @!P2 IMAD R9, R26, R22.reuse, RZ ;  /* 0x000000161a09a224 */ /* 0x080fe200078e02ff */
[----:B------:R0:W-:Y:S01]  /*4610*/  @!P3 STG.E.U8 desc[UR54][R4.64], R3 ;  /* 0x000000030400b986 */ /* 0x0001e2000c101136 */
[C---:B------:R-:W-:Y:S01]  /*4620*/  ISETP.LT.OR P3, PT, R14.reuse, 0xa, !P1 ;  /* 0x0000000a0e00780c */ /* 0x040fe20004f61670 */
[-C--:B------:R-:W-:Y:S02]  /*4630*/  @!P6 IMAD R27, R27, R22.reuse, RZ ;  /* 0x000000161b1be224 */ /* 0x080fe400078e02ff */
[----:B------:R-:W-:Y:S01]  /*4640*/  @!P5 STG.E.U8 desc[UR54][R4.64+0x1], R25 ;  /* 0x000001190400d986 */ /* 0x000fe2000c101136 */
[----:B------:R-:W-:Y:S01]  /*4650*/  ISETP.LT.OR P5, PT, R14, 0x9, !P0 ;  /* 0x000000090e00780c */ /* 0x000fe200047a1670 */
[----:B------:R-:W-:-:S02]  /*4660*/  @!P4 IMAD R11, R28, R22, RZ ;  /* 0x000000161c0bc224 */ /* 0x000fc400078e02ff */
[----:B------:R1:W-:Y:S01]  /*4670*/  @!P2 STG.E.U8 desc[UR54][R6.64], R9 ;  /* 0x000000090600a986 */ /* 0x0003e2000c101136 */
[----:B------:R-:W-:-:S03]  /*4680*/  ISETP.LT.OR P2, PT, R14, 0xa, !P0 ;  /* 0x0000000a0e00780c */ /* 0x000fc60004741670 */
[----:B------:R-:W-:Y:S01]  /*4690*/  @!P6 STG.E.U8 desc[UR54][R6.64+0x1], R27 ;  /* 0x0000011b0600e986 */ /* 0x000fe2000c101136 */
[C---:B------:R-:W-:Y:S01]  /*46a0*/  ISETP.LT.OR P6, PT, R14.reuse, 0x11, !P1 ;  /* 0x000000110e00780c */ /* 0x040fe20004fc1670 */
[-C--:B------:R-:W-:Y:S02]  /*46b0*/  @!P3 IMAD R29, R29, R22.reuse, RZ ;  /* 0x000000161d1db224 */ /* 0x080fe400078e02ff */
[----:B------:R-:W-:Y:S01]  /*46c0*/  @!P4 STG.E.U8 desc[UR54][R4.64+0x8], R11 ;  /* 0x0000080b0400c986 */ /* 0x000fe2000c101136 */
[----:B------:R-:W-:Y:S01]  /*46d0*/  ISETP.LT.OR P4, PT, R14, 0x12, !P1 ;  /* 0x000000120e00780c */ /* 0x000fe20004f81670 */
[-C--:B0-----:R-:W-:Y:S02]  /*46e0*/  @!P5 IMAD R3, R30, R22.reuse, RZ ;  /* 0x000000161e03d224 */ /* 0x081fe400078e02ff */
[----:B------:R-:W-:Y:S01]  /*46f0*/  @!P3 STG.E.U8 desc[UR54][R4.64+0x9], R29 ;  /* 0x0000091d0400b986 */ /* 0x000fe2000c101136 */
[----:B------:R-:W-:Y:S01]  /*4700*/  ISETP.LT.OR P3, PT, R14, 0x11, !P0 ;  /* 0x000000110e00780c */ /* 0x000fe20004761670 */
[----:B------:R-:W-:-:S02]  /*4710*/  @!P2 IMAD R31, R31, R22, RZ ;  /* 0x000000161f1fa224 */ /* 0x000fc400078e02ff */
[----:B------:R0:W-:Y:S01]  /*4720*/  @!P5 STG.E.U8 desc[UR54][R6.64+0x8], R3 ;  /* 0x000008030600d986 */ /* 0x0001e2000c101136 */
[----:B------:R-:W-:Y:S01]  /*4730*/  ISETP.LT.OR P5, PT, R14, 0x12, !P0 ;  /* 0x000000120e00780c */ /* 0x000fe200047a1670 */
[-C--:B-1----:R-:W-:Y:S02]  /*4740*/  @!P6 IMAD R9, R32, R22.reuse, RZ ;  /* 0x000000162009e224 */ /* 0x082fe400078e02ff */
[----:B------:R-:W-:Y:S01]  /*4750*/  @!P2 STG.E.U8 desc[UR54][R6.64+0x9], R31 ;  /* 0x0000091f0600a986 */ /* 0x000fe2000c101136 */
[C---:B------:R-:W-:Y:S01]  /*4760*/  ISETP.LT.OR P2, PT, R14.reuse, 0x19, !P1 ;  /* 0x000000190e00780c */ /* 0x040fe20004f41670 */
[-C--:B------:R-:W-:Y:S02]  /*4770*/  @!P4 IMAD R33, R33, R22.reuse, RZ ;  /* 0x000000162121c224 */ /* 0x080fe400078e02ff */
[----:B------:R1:W-:Y:S01]  /*4780*/  @!P6 STG.E.U8 desc[UR54][R4.64+0x10], R9 ;  /* 0x000010090400e986 */ /* 0x0003e2000c101136 */
[----:B------:R-:W-:Y:S01]  /*4790*/  ISETP.LT.OR P6, PT, R14, 0x1a, !P1 ;  /* 0x0000001a0e00780c */ /* 0x000fe20004fc1670 */
[----:B0-----:R-:W-:-:S02]  /*47a0*/  @!P3 IMAD R3, R34, R22, RZ ;  /* 0x000000162203b224 */ /* 0x001fc400078e02ff */
[----:B------:R-:W-:Y:S02]  /*47b0*/  @!P4 STG.E.U8 desc[UR54][R4.64+0x11], R33 ;  /* 0x000011210400c986 */ /* 0x000fe4000c101136 */
[-C--:B------:R-:W-:Y:S01]  /*47c0*/  @!P5 IMAD R35, R35, R22.reuse, RZ ;  /* 0x000000162323d224 */ /* 0x080fe200078e02ff */
[C---:B------:R-:W-:Y:S01]  /*47d0*/  ISETP.LT.OR P4, PT, R14.reuse, 0x19, !P0 ;  /* 0x000000190e00780c */ /* 0x040fe20004781670 */
[----:B------:R0:W-:Y:S01]  /*47e0*/  @!P3 STG.E.U8 desc[UR54][R6.64+0x10], R3 ;  /* 0x000010030600b986 */ /* 0x0001e2000c101136 */
[----:B------:R-:W-:Y:S01]  /*47f0*/  ISETP.LT.OR P3, PT, R14, 0x1a, !P0 ;  /* 0x0000001a0e00780c */ /* 0x000fe20004761670 */
[-C--:B-1----:R-:W-:Y:S02]  /*4800*/  @!P2 IMAD R9, R36, R22.reuse, RZ ;  /* 0x000000162409a224 */ /* 0x082fe400078e02ff */
[----:B------:R-:W-:Y:S01]  /*4810*/  @!P5 STG.E.U8 desc[UR54][R6.64+0x11], R35 ;  /* 0x000011230600d986 */ /* 0x000fe2000c101136 */
[----:B------:R-:W-:Y:S01]  /*4820*/  ISETP.LT.OR P5, PT, R14, 0x21, !P1 ;  /* 0x000000210e00780c */ /* 0x000fe20004fa1670 */
[----:B------:R-:W-:-:S02]  /*4830*/  @!P6 IMAD R37, R37, R22, RZ ;  /* 0x000000162525e224 */ /* 0x000fc400078e02ff */
[----:B------:R1:W-:Y:S01]  /*4840*/  @!P2 STG.E.U8 desc[UR54][R4.64+0x18], R9 ;  /* 0x000018090400a986 */ /* 0x0003e2000c101136 */
[----:B------:R-:W-:-:S03]  /*4850*/  ISETP.LT.OR P2, PT, R14, 0x22, !P1 ;  /* 0x000000220e00780c */ /* 0x000fc60004f41670 */
[-C--:B------:R-:W-:Y:S01]  /*4860*/  @!P4 IMAD R11, R38, R22.reuse, RZ ;  /* 0x00000016260bc224 */ /* 0x080fe200078e02ff */
        /* <DEDUP_REMOVED lines=40> */
[C---:B------:R-:W-:Y:S01]  /*4af0*/  ISETP.LT.OR P5, PT, R14.reuse, 0x3a, !P0 ;  /* 0x0000003a0e00780c */ /* 0x040fe200047a1670 */
[-C--:B------:R-:W-:Y:S02]  /*4b00*/  @!P6 IMAD R53, R53, R22.reuse, RZ ;  /* 0x000000163535e224 */ /* 0x080fe400078e02ff */
[----:B------:R-:W-:Y:S01]  /*4b10*/  @!P2 STG.E.U8 desc[UR54][R6.64+0x31], R51 ;  /* 0x000031330600a986 */ /* 0x000fe2000c101136 */
[----:B------:R-:W-:Y:S01]  /*4b20*/  ISETP.LT.OR P2, PT, R14, 0x41, !P1 ;  /* 0x000000410e00780c */ /* 0x000fe20004f41670 */
[-C--:B-1----:R-:W-:Y:S02]  /*4b30*/  @!P4 IMAD R9, R52, R22.reuse, RZ ;  /* 0x000000163409c224 */ /* 0x082fe400078e02ff */
[----:B------:R-:W-:Y:S01]  /*4b40*/  @!P6 STG.E.U8 desc[UR54][R4.64+0x39], R53 ;  /* 0x000039350400e986 */ /* 0x000fe2000c101136 */
[----:B------:R-:W-:Y:S01]  /*4b50*/  ISETP.LT.OR P6, PT, R14, 0x41, !P0 ;  /* 0x000000410e00780c */ /* 0x000fe200047c1670 */
[----:B0-----:R-:W-:-:S02]  /*4b60*/  @!P3 IMAD R3, R54, R22, RZ ;  /* 0x000000163603b224 */ /* 0x001fc400078e02ff */
[----:B------:R0:W-:Y:S02]  /*4b70*/  @!P4 STG.E.U8 desc[UR54][R4.64+0x38], R9 ;  /* 0x000038090400c986 */ /* 0x0001e4000c101136 */
[-C--:B------:R-:W-:Y:S01]  /*4b80*/  @!P5 IMAD R55, R55, R22.reuse, RZ ;  /* 0x000000163737d224 */ /* 0x080fe200078e02ff */
[C---:B------:R-:W-:Y:S01]  /*4b90*/  ISETP.LT.OR P4, PT, R14.reuse, 0x42, !P1 ;  /* 0x000000420e00780c */ /* 0x040fe20004f81670 */
[----:B------:R1:W-:Y:S01]  /*4ba0*/  @!P3 STG.E.U8 desc[UR54][R6.64+0x38], R3 ;  /* 0x000038030600b986 */ /* 0x0003e2000c101136 */
[----:B------:R-:W-:Y:S01]  /*4bb0*/  ISETP.LT.OR P3, PT, R14, 0x49, !P1 ;  /* 0x000000490e00780c */ /* 0x000fe20004f61670 */
[-C--:B------:R-:W-:Y:S02]  /*4bc0*/  @!P2 IMAD R11, R56, R22.reuse, RZ ;  /* 0x00000016380ba224 */ /* 0x080fe400078e02ff */
[----:B------:R-:W-:Y:S01]  /*4bd0*/  @!P5 STG.E.U8 desc[UR54][R6.64+0x39], R55 ;  /* 0x000039370600d986 */ /* 0x000fe2000c101136 */
[----:B------:R-:W-:Y:S01]  /*4be0*/  ISETP.LT.OR P5, PT, R14, 0x42, !P0 ;  /* 0x000000420e00780c */ /* 0x000fe200047a1670 */
[----:B0-----:R-:W-:-:S02]  /*4bf0*/  @!P6 IMAD R9, R58, R22, RZ ;  /* 0x000000163a09e224 */ /* 0x001fc400078e02ff */
[----:B------:R0:W-:Y:S01]  /*4c00*/  @!P2 STG.E.U8 desc[UR54][R4.64+0x40], R11 ;  /* 0x0000400b0400a986 */ /* 0x0001e2000c101136 */
[----:B------:R-:W-:-:S03]  /*4c10*/  ISETP.LT.OR P2, PT, R14, 0x4a, !P1 ;  /* 0x0000004a0e00780c */ /* 0x000fc60004f41670 */
[-C--:B------:R-:W-:Y:S02]  /*4c20*/  @!P4 IMAD R57, R57, R22.reuse, RZ ;  /* 0x000000163939c224 */ /* 0x080fe400078e02ff */
[----:B-1----:R-:W-:-:S03]  /*4c30*/  @!P3 IMAD R3, R60, R22, RZ ;  /* 0x000000163c03b224 */ /* 0x002fc600078e02ff */
[----:B------:R-:W-:Y:S01]  /*4c40*/  @!P4 STG.E.U8 desc[UR54][R4.64+0x41], R57 ;  /* 0x000041390400c986 */ /* 0x000fe2000c101136 */
[C---:B------:R-:W-:Y:S01]  /*4c50*/  ISETP.LT.OR P4, PT, R14.reuse, 0x49, !P0 ;  /* 0x000000490e00780c */ /* 0x040fe20004781670 */
[-C--:B------:R-:W-:Y:S02]  /*4c60*/  @!P5 IMAD R59, R59, R22.reuse, RZ ;  /* 0x000000163b3bd224 */ /* 0x080fe400078e02ff */
[----:B------:R1:W-:Y:S01]  /*4c70*/  @!P6 STG.E.U8 desc[UR54][R6.64+0x40], R9 ;  /* 0x000040090600e986 */ /* 0x0003e2000c101136 */
[C---:B------:R-:W-:Y:S01]  /*4c80*/  ISETP.LT.OR P6, PT, R14.reuse, 0x4a, !P0 ;  /* 0x0000004a0e00780c */ /* 0x040fe200047c1670 */
[----:B------:R-:W-:Y:S02]  /*4c90*/  @!P2 IMAD R61, R61, R22, RZ ;  /* 0x000000163d3da224 */ /* 0x000fe400078e02ff */
[----:B------:R-:W-:Y:S01]  /*4ca0*/  @!P5 STG.E.U8 desc[UR54][R6.64+0x41], R59 ;  /* 0x0000413b0600d986 */ /* 0x000fe2000c101136 */
[----:B------:R-:W-:-:S03]  /*4cb0*/  ISETP.LT.OR P5, PT, R14, 0x51, !P1 ;  /* 0x000000510e00780c */ /* 0x000fc60004fa1670 */
[----:B------:R2:W-:Y:S01]  /*4cc0*/  @!P3 STG.E.U8 desc[UR54][R4.64+0x48], R3 ;  /* 0x000048030400b986 */ /* 0x0005e2000c101136 */
[----:B------:R-:W-:Y:S01]  /*4cd0*/  ISETP.LT.OR P3, PT, R14, 0x52, !P1 ;  /* 0x000000520e00780c */ /* 0x000fe20004f61670 */
[-C--:B0-----:R-:W-:Y:S02]  /*4ce0*/  @!P4 IMAD R11, R62, R22.reuse, RZ ;  /* 0x000000163e0bc224 */ /* 0x081fe400078e02ff */
[----:B------:R-:W-:Y:S01]  /*4cf0*/  @!P2 STG.E.U8 desc[UR54][R4.64+0x49], R61 ;  /* 0x0000493d0400a986 */ /* 0x000fe2000c101136 */
[C---:B------:R-:W-:Y:S01]  /*4d00*/  ISETP.LT.OR P2, PT, R14.reuse, 0x51, !P0 ;  /* 0x000000510e00780c */ /* 0x040fe20004741670 */
[-C--:B------:R-:W-:Y:S02]  /*4d10*/  @!P6 IMAD R63, R63, R22.reuse, RZ ;  /* 0x000000163f3fe224 */ /* 0x080fe400078e02ff */
[----:B------:R0:W-:Y:S01]  /*4d20*/  @!P4 STG.E.U8 desc[UR54][R6.64+0x48], R11 ;  /* 0x0000480b0600c986 */ /* 0x0001e2000c101136 */
[----:B------:R-:W-:Y:S01]  /*4d30*/  ISETP.LT.OR P4, PT, R14, 0x52, !P0 ;  /* 0x000000520e00780c */ /* 0x000fe20004781670 */
[----:B-1----:R-:W-:-:S02]  /*4d40*/  @!P5 IMAD R9, R64, R22, RZ ;  /* 0x000000164009d224 */ /* 0x002fc400078e02ff */
[----:B------:R-:W-:Y:S01]  /*4d50*/  @!P6 STG.E.U8 desc[UR54][R6.64+0x49], R63 ;  /* 0x0000493f0600e986 */ /* 0x000fe2000c101136 */
[C---:B------:R-:W-:Y:S01]  /*4d60*/  ISETP.LT.OR P6, PT, R14.reuse, 0x59, !P1 ;  /* 0x000000590e00780c */ /* 0x040fe20004fc1670 */
[-C--:B------:R-:W-:Y:S02]  /*4d70*/  @!P3 IMAD R65, R65, R22.reuse, RZ ;  /* 0x000000164141b224 */ /* 0x080fe400078e02ff */
[----:B------:R1:W-:Y:S01]  /*4d80*/  @!P5 STG.E.U8 desc[UR54][R4.64+0x50], R9 ;  /* 0x000050090400d986 */ /* 0x0003e2000c101136 */
[----:B------:R-:W-:Y:S01]  /*4d90*/  ISETP.LT.OR P5, PT, R14, 0x5a, !P1 ;  /* 0x0000005a0e00780c */ /* 0x000fe20004fa1670 */
[-C--:B--2---:R-:W-:Y:S02]  /*4da0*/  @!P2 IMAD R3, R66, R22.reuse, RZ ;  /* 0x000000164203a224 */ /* 0x084fe400078e02ff */
[----:B------:R-:W-:Y:S01]  /*4db0*/  @!P3 STG.E.U8 desc[UR54][R4.64+0x51], R65 ;  /* 0x000051410400b986 */ /* 0x000fe2000c101136 */
[----:B------:R-:W-:Y:S01]  /*4dc0*/  ISETP.LT.OR P3, PT, R14, 0x59, !P0 ;  /* 0x000000590e00780c */ /* 0x000fe20004761670 */
[----:B------:R-:W-:-:S02]  /*4dd0*/  @!P4 IMAD R67, R67, R22, RZ ;  /* 0x000000164343c224 */ /* 0x000fc400078e02ff */
        /* <DEDUP_REMOVED lines=12> */
[----:B------:R-:W-:Y:S01]  /*4ea0*/  @!P3 STG.E.U8 desc[UR54][R6.64+0x58], R9 ;  /* 0x000058090600b986 */ /* 0x000fe2000c101136 */
        /* <DEDUP_REMOVED lines=10> */
[----:B------:R-:W-:Y:S02]  /*4f50*/  @!P3 IMAD R75, R75, R22, RZ ;  /* 0x000000164b4bb224 */ /* 0x000fe400078e02ff */
[----:B------:R0:W-:Y:S01]  /*4f60*/  @!P5 STG.E.U8 desc[UR54][R6.64+0x60], R11 ;  /* 0x0000600b0600d986 */ /* 0x0001e2000c101136 */
[----:B------:R-:W-:-:S03]  /*4f70*/  ISETP.LT.OR P5, PT, R14, 0x69, !P0 ;  /* 0x000000690e00780c */ /* 0x000fc600047a1670 */
[----:B------:R-:W-:Y:S01]  /*4f80*/  @!P3 STG.E.U8 desc[UR54][R6.64+0x61], R75 ;  /* 0x0000614b0600b986 */ /* 0x000fe2000c101136 */
[----:B------:R-:W-:Y:S01]  /*4f90*/  ISETP.LT.OR P3, PT, R14, 0x71, !P1 ;  /* 0x000000710e00780c */ /* 0x000fe20004f61670 */
[-C--:B-1----:R-:W-:Y:S02]  /*4fa0*/  @!P2 IMAD R3, R76, R22.reuse, RZ ;  /* 0x000000164c03a224 */ /* 0x082fe400078e02ff */
[-C--:B------:R-:W-:Y:S02]  /*4fb0*/  @!P4 IMAD R77, R77, R22.reuse, RZ ;  /* 0x000000164d4dc224 */ /* 0x080fe400078e02ff */
[-C--:B------:R-:W-:Y:S01]  /*4fc0*/  @!P6 IMAD R79, R79, R22.reuse, RZ ;  /* 0x000000164f4fe224 */ /* 0x080fe200078e02ff */
[----:B------:R1:W-:Y:S01]  /*4fd0*/  @!P2 STG.E.U8 desc[UR54][R4.64+0x68], R3 ;  /* 0x000068030400a986 */ /* 0x0003e2000c101136 */
[----:B------:R-:W-:Y:S02]  /*4fe0*/  ISETP.LT.OR P2, PT, R14, 0x72, !P1 ;  /* 0x000000720e00780c */ /* 0x000fe40004f41670 */
[----:B------:R-:W-:Y:S01]  /*4ff0*/  @!P5 IMAD R9, R78, R22, RZ ;  /* 0x000000164e09d224 */ /* 0x000fe200078e02ff */
[----:B------:R-:W-:Y:S01]  /*5000*/  @!P4 STG.E.U8 desc[UR54][R4.64+0x69], R77 ;  /* 0x0000694d0400c986 */ /* 0x000fe2000c101136 */
[----:B------:R-:W-:-:S02]  /*5010*/  ISETP.LT.OR P4, PT, R14, 0x72, !P0 ;  /* 0x000000720e00780c */ /* 0x000fc40004781670 */
[----:B0-----:R-:W-:Y:S01]  /*5020*/  @!P3 IMAD R11, R80, R22, RZ ;  /* 0x00000016500bb224 */ /* 0x001fe200078e02ff */
[----:B------:R-:W-:Y:S01]  /*5030*/  @!P5 STG.E.U8 desc[UR54][R6.64+0x68], R9 ;  /* 0x000068090600d986 */ /* 0x000fe2000c101136 */
[----:B------:R-:W-:-:S03]  /*5040*/  ISETP.LT.OR P5, PT, R14, 0x71, !P0 ;  /* 0x000000710e00780c */ /* 0x000fc600047a1670 */
[----:B------:R-:W-:Y:S01]  /*5050*/  @!P6 STG.E.U8 desc[UR54][R6.64+0x69], R79 ;  /* 0x0000694f0600e986 */ /* 0x000fe2000c101136 */
[C---:B------:R-:W-:Y:S01]  /*5060*/  ISETP.LT.OR P6, PT, R14.reuse, 0x79, !P0 ;  /* 0x000000790e00780c */ /* 0x040fe200047c1670 */
[-C--:B------:R-:W-:Y:S01]  /*5070*/  @!P2 IMAD R81, R81, R22.reuse, RZ ;  /* 0x000000165151a224 */ /* 0x080fe200078e02ff */
[C---:B------:R-:W-:Y:S01]  /*5080*/  ISETP.LT.OR P0, PT, R14.reuse, 0x7a, !P0 ;  /* 0x0000007a0e00780c */ /* 0x040fe20004701670 */
[----:B------:R0:W-:Y:S01]  /*5090*/  @!P3 STG.E.U8 desc[UR54][R4.64+0x70], R11 ;  /* 0x0000700b0400b986 */ /* 0x0001e2000c101136 */
[C---:B------:R-:W-:Y:S01]  /*50a0*/  ISETP.LT.OR P3, PT, R14.reuse, 0x79, !P1 ;  /* 0x000000790e00780c */ /* 0x040fe20004f61670 */
[-C--:B------:R-:W-:Y:S01]  /*50b0*/  @!P4 IMAD R83, R83, R22.reuse, RZ ;  /* 0x000000165353c224 */ /* 0x080fe200078e02ff */
[----:B------:R-:W-:Y:S01]  /*50c0*/  ISETP.LT.OR P1, PT, R14, 0x7a, !P1 ;  /* 0x0000007a0e00780c */ /* 0x000fe20004f21670 */
[----:B------:R2:W-:Y:S02]  /*50d0*/  @!P2 STG.E.U8 desc[UR54][R4.64+0x71], R81 ;  /* 0x000071510400a986 */ /* 0x0005e4000c101136 */
[----:B-1----:R-:W-:-:S02]  /*50e0*/  @!P5 IMAD R3, R82, R22, RZ ;  /* 0x000000165203d224 */ /* 0x002fc400078e02ff */
[----:B------:R2:W-:Y:S02]  /*50f0*/  @!P4 STG.E.U8 desc[UR54][R6.64+0x71], R83 ;  /* 0x000071530600c986 */ /* 0x0005e4000c101136 */
[-C--:B0-----:R-:W-:Y:S02]  /*5100*/  @!P6 IMAD R11, R86, R22.reuse, RZ ;  /* 0x00000016560be224 */ /* 0x081fe400078e02ff */
[----:B------:R2:W-:Y:S02]  /*5110*/  @!P5 STG.E.U8 desc[UR54][R6.64+0x70], R3 ;  /* 0x000070030600d986 */ /* 0x0005e4000c101136 */
[-C--:B------:R-:W-:Y:S02]  /*5120*/  @!P3 IMAD R9, R84, R22.reuse, RZ ;  /* 0x000000165409b224 */ /* 0x080fe400078e02ff */
[-C--:B------:R-:W-:Y:S02]  /*5130*/  @!P1 IMAD R85, R85, R22.reuse, RZ ;  /* 0x0000001655559224 */ /* 0x080fe400078e02ff */
[----:B------:R-:W-:Y:S01]  /*5140*/  @!P0 IMAD R87, R87, R22, RZ ;  /* 0x0000001657578224 */ /* 0x000fe200078e02ff */
[----:B------:R2:W-:Y:S04]  /*5150*/  @!P3 STG.E.U8 desc[UR54][R4.64+0x78], R9 ;  /* 0x000078090400b986 */ /* 0x0005e8000c101136 */
[----:B------:R2:W-:Y:S04]  /*5160*/  @!P1 STG.E.U8 desc[UR54][R4.64+0x79], R85 ;  /* 0x0000795504009986 */ /* 0x0005e8000c101136 */
[----:B------:R2:W-:Y:S04]  /*5170*/  @!P6 STG.E.U8 desc[UR54][R6.64+0x78], R11 ;  /* 0x0000780b0600e986 */ /* 0x0005e8000c101136 */
[----:B------:R2:W-:Y:S02]  /*5180*/  @!P0 STG.E.U8 desc[UR54][R6.64+0x79], R87 ;  /* 0x0000795706008986 */ /* 0x0005e4000c101136 */
.L_x_161:
[----:B------:R-:W-:Y:S05]  /*5190*/  BSYNC B0 ;  /* 0x0000000000007941 */ /* 0x000fea0003800000 */
.L_x_31:
[----:B------:R-:W-:Y:S01]  /*51a0*/  IMAD.U32 R2, RZ, RZ, UR36 ;  /* 0x00000024ff027e24 */ /* 0x000fe2000f8e00ff */
[----:B------:R-:W-:Y:S01]  /*51b0*/  ULDC.64 UR4, c[0x0][0x650] ;  /* 0x0001940000047ab9 */ /* 0x000fe20000000a00 */
[----:B0-2---:R-:W-:Y:S01]  /*51c0*/  IMAD.U32 R3, RZ, RZ, UR37 ;  /* 0x00000025ff037e24 */ /* 0x005fe2000f8e00ff */
[----:B------:R0:W-:Y:S01]  /*51d0*/  SYNCS.ARRIVE.TRANS64.A1T0 RZ, [R94+UR52], RZ ;  /* 0x000000ff5eff79a7 */ /* 0x0001e20008100034 */
[----:B------:R-:W-:Y:S01]  /*51e0*/  PRMT R0, RZ, 0x7610, R0 ;  /* 0x00007610ff007816 */ /* 0x000fe20000000000 */
[----:B------:R-:W-:Y:S01]  /*51f0*/  IMAD.MOV.U32 R19, RZ, RZ, -0x1 ;  /* 0xffffffffff137424 */ /* 0x000fe200078e00ff */
[----:B------:R-:W-:Y:S01]  /*5200*/  LEA R16, P0, R2, R16, 0x1 ;  /* 0x0000001002107211 */ /* 0x000fe200078008ff */
[----:B------:R-:W-:Y:S02]  /*5210*/  IMAD.MOV.U32 R18, RZ, RZ, -0x1 ;  /* 0xffffffffff127424 */ /* 0x000fe400078e00ff */
[----:B------:R-:W-:Y:S01]  /*5220*/  IMAD.MOV.U32 R2, RZ, RZ, -0x1 ;  /* 0xffffffffff027424 */ /* 0x000fe200078e00ff */
[----:B------:R-:W-:-:S02]  /*5230*/  IADD3.X R17, R17, UR51, RZ, P0, !PT ;  /* 0x0000003311117c10 */ /* 0x000fc400087fe4ff */
[----:B------:R-:W-:-:S04]  /*5240*/  ISETP.GE.U32.AND P0, PT, R16, UR4, PT ;  /* 0x0000000410007c0c */ /* 0x000fc8000bf06070 */
[----:B------:R-:W-:-:S13]  /*5250*/  ISETP.GE.U32.AND.EX P0, PT, R17, UR5, PT, P0 ;  /* 0x0000000511007c0c */ /* 0x000fda000bf06100 */
[----:B0-----:R-:W-:Y:S05]  /*5260*/  @P0 BRA `(.L_x_162) ;  /* 0x0000000400740947 */ /* 0x001fea0003800000 */
[----:B------:R-:W0:Y:S01]  /*5270*/  S2UR UR6, SR_CTAID.X ;  /* 0x00000000000679c3 */ /* 0x000e220000002500 */
[----:B------:R-:W-:Y:S01]  /*5280*/  ULDC.64 UR4, c[0x0][0x628] ;  /* 0x00018a0000047ab9 */ /* 0x000fe20000000a00 */
[----:B------:R-:W-:Y:S01]  /*5290*/  ULDC UR7, c[0x0][0x150] ;  /* 0x0000540000077ab9 */ /* 0x000fe20000000800 */
[----:B------:R-:W-:Y:S01]  /*52a0*/  ISETP.NE.U32.AND P0, PT, RZ, UR4, PT ;  /* 0x00000004ff007c0c */ /* 0x000fe2000bf05070 */
[----:B------:R-:W-:Y:S01]  /*52b0*/  ULDC UR15, c[0x0][0x630] ;  /* 0x00018c00000f7ab9 */ /* 0x000fe20000000800 */
[C---:B------:R-:W-:Y:S02]  /*52c0*/  R2UR UR16, R16.reuse ;  /* 0x00000000101072ca */ /* 0x040fe400000e0000 */
[----:B------:R-:W-:Y:S01]  /*52d0*/  ISETP.NE.AND.EX P0, PT, RZ, UR5, PT, P0 ;  /* 0x00000005ff007c0c */ /* 0x000fe2000bf05300 */
[----:B------:R-:W2:Y:S01]  /*52e0*/  S2UR UR19, SR_CTAID.Y ;  /* 0x00000000001379c3 */ /* 0x000ea20000002600 */
[----:B------:R-:W-:Y:S02]  /*52f0*/  R2UR UR12, R16 ;  /* 0x00000000100c72ca */ /* 0x000fe400000e0000 */
[----:B------:R-:W-:-:S02]  /*5300*/  R2UR UR13, R17 ;  /* 0x00000000110d72ca */ /* 0x000fc400000e0000 */
[----:B0-----:R-:W-:-:S05]  /*5310*/  I2FP.F32.U32 R0, UR6 ;  /* 0x0000000600007c45 */ /* 0x001fca0008201000 */
[----:B------:R-:W-:Y:S01]  /*5320*/  FMUL R0, R0, UR7 ;  /* 0x0000000700007c20 */ /* 0x000fe20008400000 */
[----:B------:R-:W-:Y:S01]  /*5330*/  ULDC UR7, c[0x0][0x154] ;  /* 0x0000550000077ab9 */ /* 0x000fe20000000800 */
[----:B--2---:R-:W-:-:S04]  /*5340*/  I2FP.F32.U32 R2, UR19 ;  /* 0x0000001300027c45 */ /* 0x004fc80008201000 */
[----:B------:R-:W0:Y:S01]  /*5350*/  F2I.U32.TRUNC.NTZ R0, R0 ;  /* 0x0000000000007305 */ /* 0x000e22000020f000 */
[----:B------:R-:W-:Y:S01]  /*5360*/  FMUL R2, R2, UR7 ;  /* 0x0000000702027c20 */ /* 0x000fe20008400000 */
[----:B------:R-:W-:Y:S06]  /*5370*/  @!P0 BRA `(.L_x_163) ;  /* 0x0000000000308947 */ /* 0x000fec0003800000 */
        /* <DEDUP_REMOVED lines=12> */
.L_x_163:
[----:B------:R-:W-:Y:S01]  /*5440*/  USHF.R.U64 UR8, UR12, UR15, UR13 ;  /* 0x0000000f0c087299 */ /* 0x000fe2000800120d */
[----:B------:R-:W-:Y:S01]  /*5450*/  R2UR UR5, R17 ;  /* 0x00000000110572ca */ /* 0x000fe200000e0000 */
[----:B------:R-:W-:Y:S01]  /*5460*/  USHF.R.U32.HI UR4, URZ, UR15, UR13 ;  /* 0x0000000f3f047299 */ /* 0x000fe2000801160d */
[----:B------:R-:W2:Y:S01]  /*5470*/  F2I.U32.TRUNC.NTZ R2, R2 ;  /* 0x0000000200027305 */ /* 0x000ea2000020f000 */
[----:B------:R-:W-:Y:S01]  /*5480*/  UIADD3 UR9, UP0, URZ, -UR8, URZ ;  /* 0x800000083f097290 */ /* 0x000fe2000ff1e03f */
[----:B------:R-:W-:Y:S01]  /*5490*/  ULDC.64 UR10, c[0x0][0x620] ;  /* 0x00018800000a7ab9 */ /* 0x000fe20000000a00 */
[----:B------:R-:W-:Y:S02]  /*54a0*/  ULDC UR12, c[0x0][0x144] ;  /* 0x00005100000c7ab9 */ /* 0x000fe40000000800 */
[----:B------:R-:W-:Y:S01]  /*54b0*/  UIADD3.X UR4, URZ, ~UR4, URZ, UP0, !UPT ;  /* 0x800000043f047290 */ /* 0x000fe200087fe43f */
[----:B------:R-:W-:Y:S01]  /*54c0*/  ULDC UR24, c[0x0][0x148] ;  /* 0x0000520000187ab9 */ /* 0x000fe20000000800 */
[----:B------:R-:W-:-:S02]  /*54d0*/  ULDC UR22, c[0x0][0x648] ;  /* 0x0001920000167ab9 */ /* 0x000fc40000000800 */
[----:B------:R-:W-:Y:S01]  /*54e0*/  UIMAD UR7, UR4, UR10, URZ ;  /* 0x0000000a040772a4 */ /* 0x000fe2000f8e023f */
[----:B------:R-:W-:Y:S02]  /*54f0*/  ULDC UR23, c[0x0][0x638] ;  /* 0x00018e0000177ab9 */ /* 0x000fe40000000800 */
[----:B------:R-:W-:Y:S01]  /*5500*/  UMOV UR4, UR16 ;  /* 0x0000001000047c82 */ /* 0x000fe20008000000 */
[----:B------:R-:W-:Y:S01]  /*5510*/  UIMAD UR7, UR9, UR11, UR7 ;  /* 0x0000000b090772a4 */ /* 0x000fe2000f8e0207 */
[----:B0-----:R-:W-:Y:S01]  /*5520*/  R2UR UR11, R0 ;  /* 0x00000000000b72ca */ /* 0x001fe200000e0000 */
[----:B------:R-:W-:Y:S01]  /*5530*/  UIMAD.WIDE.U32 UR4, UR9, UR10, UR4 ;  /* 0x0000000a090472a5 */ /* 0x000fe2000f8e0004 */
[----:B--2---:R-:W-:Y:S01]  /*5540*/  R2UR UR13, R2 ;  /* 0x00000000020d72ca */ /* 0x004fe200000e0000 */
[----:B------:R-:W-:Y:S01]  /*5550*/  ULDC UR16, c[0x0][0x608] ;  /* 0x0001820000107ab9 */ /* 0x000fe20000000800 */
[----:B------:R-:W-:Y:S01]  /*5560*/  ULDC UR10, c[0x0][0x618] ;  /* 0x00018600000a7ab9 */ /* 0x000fe20000000800 */
[----:B------:R-:W-:Y:S01]  /*5570*/  UIADD3 UR7, UR5, UR7, URZ ;  /* 0x0000000705077290 */ /* 0x000fe2000fffe03f */
[----:B------:R-:W-:-:S03]  /*5580*/  ULDC UR9, c[0x0][0x600] ;  /* 0x0001800000097ab9 */ /* 0x000fc60000000800 */
[----:B------:R-:W-:Y:S02]  /*5590*/  USHF.R.U64 UR14, UR4, UR10, UR7 ;  /* 0x0000000a040e7299 */ /* 0x000fe40008001207 */
[----:B------:R-:W-:Y:S01]  /*55a0*/  USHF.R.U32.HI UR7, URZ, UR10, UR7 ;  /* 0x0000000a3f077299 */ /* 0x000fe20008011607 */
[----:B------:R-:W-:Y:S02]  /*55b0*/  ULDC.64 UR4, c[0x0][0x640] ;  /* 0x0001900000047ab9 */ /* 0x000fe40000000a00 */
[----:B------:R-:W-:Y:S01]  /*55c0*/  ULDC UR10, c[0x0][0x658] ;  /* 0x00019600000a7ab9 */ /* 0x000fe20000000800 */
[----:B------:R-:W-:Y:S01]  /*55d0*/  ISETP.NE.U32.AND P0, PT, RZ, UR4, PT ;  /* 0x00000004ff007c0c */ /* 0x000fe2000bf05070 */
[----:B------:R-:W-:Y:S02]  /*55e0*/  USHF.R.U64 UR17, UR14, UR16, UR7 ;  /* 0x000000100e117299 */ /* 0x000fe40008001207 */
[----:B------:R-:W-:Y:S01]  /*55f0*/  USHF.R.U32.HI UR7, URZ, UR16, UR7 ;  /* 0x000000103f077299 */ /* 0x000fe20008011607 */
[----:B------:R-:W-:Y:S01]  /*5600*/  ISETP.NE.AND.EX P0, PT, RZ, UR5, PT, P0 ;  /* 0x00000005ff007c0c */ /* 0x000fe2000bf05300 */
[----:B------:R-:W-:-:S02]  /*5610*/  UIADD3 UR11, -UR11, URZ, URZ ;  /* 0x0000003f0b0b7290 */ /* 0x000fc4000fffe13f */
[----:B------:R-:W-:Y:S02]  /*5620*/  USHF.R.U64 UR16, UR17, UR10, UR7 ;  /* 0x0000000a11107299 */ /* 0x000fe40008001207 */
[----:B------:R-:W-:Y:S02]  /*5630*/  UIADD3 UR20, -UR13, URZ, URZ ;  /* 0x0000003f0d147290 */ /* 0x000fe4000fffe13f */
[----:B------:R-:W-:Y:S02]  /*5640*/  UIMAD UR21, UR12, UR11, UR6 ;  /* 0x0000000b0c1572a4 */ /* 0x000fe4000f8e0206 */
[----:B------:R-:W-:Y:S02]  /*5650*/  UIADD3 UR15, UR9, -0x1, URZ ;  /* 0xffffffff090f7890 */ /* 0x000fe4000fffe03f */
[----:B------:R-:W-:Y:S01]  /*5660*/  USHF.R.U32.HI UR13, URZ, UR10, UR7 ;  /* 0x0000000a3f0d7299 */ /* 0x000fe20008011607 */
[----:B------:R-:W-:Y:S01]  /*5670*/  UMOV UR12, UR16 ;  /* 0x00000010000c7c82 */ /* 0x000fe20008000000 */
[----:B------:R-:W-:Y:S10]  /*5680*/  @!P0 BRA `(.L_x_164) ;  /* 0x0000000000288947 */ /* 0x000ff40003800000 */
        /* <DEDUP_REMOVED lines=10> */
.L_x_164:
[----:B------:R-:W-:Y:S01]  /*5730*/  UISETP.NE.AND UP0, UPT, UR48, URZ, UPT ;  /* 0x0000003f3000728c */ /* 0x000fe2000bf05270 */
[----:B------:R-:W-:Y:S01]  /*5740*/  IMAD.MOV.U32 R0, RZ, RZ, 0x1 ;  /* 0x00000001ff007424 */ /* 0x000fe200078e00ff */
[----:B------:R-:W-:Y:S01]  /*5750*/  USHF.R.U64 UR4, UR12, UR22, UR13 ;  /* 0x000000160c047299 */ /* 0x000fe2000800120d */
[----:B------:R-:W-:Y:S01]  /*5760*/  IMAD.U32 R2, RZ, RZ, UR8 ;  /* 0x00000008ff027e24 */ /* 0x000fe2000f8e00ff */
[----:B------:R-:W-:Y:S02]  /*5770*/  ULOP3.LUT UR17, UR17, UR42, URZ, 0xc0, !UPT ;  /* 0x0000002a11117292 */ /* 0x000fe4000f8ec03f */
[----:B------:R-:W-:Y:S02]  /*5780*/  UIADD3 UR5, -UR4, URZ, URZ ;  /* 0x0000003f04057290 */ /* 0x000fe4000fffe13f */
[----:B------:R-:W-:Y:S02]  /*5790*/  ULOP3.LUT UR15, UR14, UR15, URZ, 0xc0, !UPT ;  /* 0x0000000f0e0f7292 */ /* 0x000fe4000f8ec03f */
[----:B------:R-:W-:-:S02]  /*57a0*/  UIMAD UR4, UR39, UR4, UR17 ;  /* 0x00000004270472a4 */ /* 0x000fc4000f8e0211 */
        /* <DEDUP_REMOVED lines=9> */
.L_x_162:
[----:B------:R-:W-:Y:S02]  /*5840*/  LOP3.LUT P0, RZ, R0, 0xff, RZ, 0xc0, !PT ;  /* 0x000000ff00ff7812 */ /* 0x000fe4000780c0ff */
[----:B------:R-:W-:-:S11]  /*5850*/  LOP3.LUT R97, R97, 0x1, RZ, 0x3c, !PT ;  /* 0x0000000161617812 */ /* 0x000fd600078e3cff */
[----:B------:R-:W-:Y:S05]  /*5860*/  @P0 BRA `(.L_x_165) ;  /* 0xffffffbc00740947 */ /* 0x000fea000383ffff */
[----:B------:R-:W-:Y:S05]  /*5870*/  EXIT ;  /* 0x000000000000794d */ /* 0x000fea0003800000 */
.L_x_12:
[----:B------:R-:W-:-:S08]  /*5880*/  ISETP.NE.AND P0, PT, RZ, UR8, PT ;  /* 0x00000008ff007c0c */ /* 0x000fd0000bf05270 */
[----:B-----5:R-:W0:-:S00]  /*5890*/  USETMAXREG.DEALLOC.CTAPOOL 0x28 ;  /* 0x00000028000079c8 */ /* 0x020e0000080e0500 */
[----:B------:R-:W-:Y:S05]  /*58a0*/  @P0 EXIT ;  /* 0x000000000000094d */ /* 0x000fea0003800000 */
[----:B0-----:R-:W-:Y:S01]  /*58b0*/  LOP3.LUT P0, RZ, R0, 0xff, RZ, 0xc0, !PT ;  /* 0x000000ff00ff7812 */ /* 0x001fe2000780c0ff */
[----:B------:R-:W-:Y:S02]  /*58c0*/  IMAD.MOV.U32 R8, RZ, RZ, 0x1 ;  /* 0x00000001ff087424 */ /* 0x000fe400078e00ff */
[----:B------:R-:W-:-:S10]  /*58d0*/  IMAD.MOV.U32 R0, RZ, RZ, RZ ;  /* 0x000000ffff007224 */ /* 0x000fd400078e00ff */
[----:B------:R-:W-:Y:S05]  /*58e0*/  @!P0 BRA `(.L_x_166) ;  /* 0x0000000c001c8947 */ /* 0x000fea0003800000 */
[----:B------:R-:W-:Y:S01]  /*58f0*/  LOP3.LUT P0, RZ, R4, 0x1f, RZ, 0xc0, !PT ;  /* 0x0000001f04ff7812 */ /* 0x000fe2000780c0ff */
[----:B------:R-:W-:Y:S01]  /*5900*/  ULDC UR5, c[0x0][0x658] ;  /* 0x0001960000057ab9 */ /* 0x000fe20000000800 */
[----:B------:R-:W-:Y:S01]  /*5910*/  UMOV UR6, 0xffffffff ;  /* 0xffffffff00067882 */ /* 0x000fe20000000000 */
[----:B------:R-:W-:Y:S01]  /*5920*/  BSSY B0, `(.L_x_166) ;  /* 0x00000c3000007945 */ /* 0x000fe20003800000 */
[----:B------:R-:W-:Y:S01]  /*5930*/  USHF.L.U32 UR6, UR6, UR5, URZ ;  /* 0x0000000506067299 */ /* 0x000fe2000800063f */
[C---:B------:R-:W-:Y:S01]  /*5940*/  ISETP.NE.AND P3, PT, R3.reuse, RZ, PT ;  /* 0x000000ff0300720c */ /* 0x040fe20003f65270 */
[----:B------:R-:W-:Y:S01]  /*5950*/  IMAD.MOV.U32 R9, RZ, RZ, 0x1 ;  /* 0x00000001ff097424 */ /* 0x000fe200078e00ff */
[----:B------:R-:W-:Y:S01]  /*5960*/  ISETP.NE.OR P0, PT, R3, RZ, !P0 ;  /* 0x000000ff0300720c */ /* 0x000fe20004705670 */
[----:B------:R-:W-:Y:S01]  /*5970*/  IMAD.MOV.U32 R8, RZ, RZ, 0x1 ;  /* 0x00000001ff087424 */ /* 0x000fe200078e00ff */
[----:B------:R-:W-:Y:S01]  /*5980*/  ULDC UR4, c[0x0][0x600] ;  /* 0x0001800000047ab9 */ /* 0x000fe20000000800 */
[----:B------:R-:W-:Y:S01]  /*5990*/  IMAD.MOV.U32 R0, RZ, RZ, RZ ;  /* 0x000000ffff007224 */ /* 0x000fe200078e00ff */
[----:B------:R-:W-:Y:S01]  /*59a0*/  UMOV UR7, 0x1 ;  /* 0x0000000100077882 */ /* 0x000fe20000000000 */
[----:B------:R-:W-:-:S02]  /*59b0*/  UIADD3 UR19, UR49, 0x1, URZ ;  /* 0x0000000131137890 */ /* 0x000fc4000fffe03f */
[----:B------:R-:W-:Y:S02]  /*59c0*/  ULOP3.LUT UR22, UR46, 0x2, URZ, 0xfc, !UPT ;  /* 0x000000022e167892 */ /* 0x000fe4000f8efc3f */
[----:B------:R-:W-:Y:S02]  /*59d0*/  UIADD3 UR4, UR4, -0x1, URZ ;  /* 0xffffffff04047890 */ /* 0x000fe4000fffe03f */
[----:B------:R-:W-:Y:S02]  /*59e0*/  USHF.L.U32 UR5, UR7, UR5, URZ ;  /* 0x0000000507057299 */ /* 0x000fe4000800063f */
[----:B------:R-:W-:Y:S01]  /*59f0*/  ULOP3.LUT UR6, URZ, UR6, URZ, 0x33, !UPT ;  /* 0x000000063f067292 */ /* 0x000fe2000f8e333f */
[----:B------:R-:W-:-:S11]  /*5a00*/  ULDC.64 UR20, c[0x0][0x198] ;  /* 0x0000660000147ab9 */ /* 0x000fd60000000a00 */
.L_x_178:
[----:B------:R-:W-:-:S03]  /*5a10*/  UMOV UR7, 0xffffffff ;  /* 0xffffffff00077882 */ /* 0x000fc60000000000 */
[----:B------:R-:W-:Y:S05]  /*5a20*/  BRA.DIV UR7, `(.L_x_167) ;  /* 0x0000000e07e47947 */ /* 0x000fea000b800000 */
[----:B------:R-:W-:-:S13]  /*5a30*/  ELECT P6, URZ, PT ;  /* 0x00000000003f782f */ /* 0x000fda00038c0000 */
.L_x_191:
[----:B------:R-:W0:Y:S01]  /*5a40*/  LDC R3, c[0x0][0x28c] ;  /* 0x0000a300ff037b82 */ /* 0x000e220000000800 */
[----:B------:R-:W-:Y:S01]  /*5a50*/  BSSY B1, `(.L_x_168) ;  /* 0x0000038000017945 */ /* 0x000fe20003800000 */
[----:B0-----:R-:W-:-:S13]  /*5a60*/  ISETP.LT.OR P6, PT, R3, 0x1, !P6 ;  /* 0x000000010300780c */ /* 0x001fda00077c1670 */
[----:B------:R-:W-:Y:S05]  /*5a70*/  @P6 BRA `(.L_x_169) ;  /* 0x0000000000d46947 */ /* 0x000fea0003800000 */
[----:B------:R-:W-:Y:S02]  /*5a80*/  IMAD.SHL.U32 R18, R18, 0x80, RZ ;  /* 0x0000008012127824 */ /* 0x000fe400078e00ff */
[----:B------:R-:W-:Y:S02]  /*5a90*/  IMAD.SHL.U32 R19, R19, 0x40, RZ ;  /* 0x0000004013137824 */ /* 0x000fe400078e00ff */
[----:B------:R-:W-:Y:S02]  /*5aa0*/  IMAD.MOV.U32 R11, RZ, RZ, RZ ;  /* 0x000000ffff0b7224 */ /* 0x000fe400078e00ff */
[----:B------:R-:W-:Y:S02]  /*5ab0*/  IMAD.U32 R12, RZ, RZ, UR19 ;  /* 0x00000013ff0c7e24 */ /* 0x000fe4000f8e00ff */
[----:B------:R-:W-:Y:S02]  /*5ac0*/  IMAD.MOV.U32 R3, RZ, RZ, R8 ;  /* 0x000000ffff037224 */ /* 0x000fe400078e0008 */
[----:B------:R-:W-:-:S07]  /*5ad0*/  IMAD.MOV.U32 R4, RZ, RZ, R0 ;  /* 0x000000ffff047224 */ /* 0x000fce00078e0000 */
.L_x_173:
[----:B------:R-:W0:Y:S01]  /*5ae0*/  S2R R6, SR_CgaCtaId ;  /* 0x0000000000067919 */ /* 0x000e220000008800 */
[----:B------:R-:W-:-:S04]  /*5af0*/  MOV R5, 0x400 ;  /* 0x0000040000057802 */ /* 0x000fc80000000f00 */
[----:B0-----:R-:W-:Y:S02]  /*5b00*/  LEA R7, R6, R5, 0x18 ;  /* 0x0000000506077211 */ /* 0x001fe400078ec0ff */
[----:B------:R-:W-:Y:S01]  /*5b10*/  SHF.L.U32 R5, R3, 0x1f, RZ ;  /* 0x0000001f03057819 */ /* 0x000fe200000006ff */
[----:B------:R-:W0:Y:S02]  /*5b20*/  @!P3 LDC R6, c[0x0][0x500] ;  /* 0x00014000ff06bb82 */ /* 0x000e240000000800 */
[----:B------:R-:W-:-:S04]  /*5b30*/  IMAD R10, R4, 0x8, R7 ;  /* 0x00000008040a7824 */ /* 0x000fc800078e0207 */
[----:B------:R-:W1:Y:S02]  /*5b40*/  SYNCS.PHASECHK.TRANS64.TRYWAIT P1, [R10+URZ+0x20], R5 ;  /* 0x000020050a0075a7 */ /* 0x000e64000802017f */
[----:B-1----:R-:W-:Y:S05]  /*5b50*/  @!P1 BRA `(.L_x_170) ;  /* 0x0000000c00b89947 */ /* 0x002fea0003800000 */
.L_x_192:
[----:B------:R-:W-:Y:S01]  /*5b60*/  UPRMT UR7, UR22, 0x9910, URZ ;  /* 0x0000991016077896 */ /* 0x000fe2000800003f */
[----:B0-----:R0:W-:Y:S03]  /*5b70*/  @!P3 SYNCS.ARRIVE.TRANS64 RZ, [R10+URZ], R6 ;  /* 0x000000060affb9a7 */ /* 0x0011e6000800003f */
[----:B------:R-:W-:-:S06]  /*5b80*/  UISETP.NE.AND UP0, UPT, UR7, 0x2, UPT ;  /* 0x000000020700788c */ /* 0x000fcc000bf05270 */
[----:B------:R-:W-:-:S13]  /*5b90*/  PLOP3.LUT P1, PT, PT, PT, UP0, 0x80, 0x0 ;  /* 0x000000000000781c */ /* 0x000fda0003f2f008 */
[----:B0-----:R-:W-:Y:S05]  /*5ba0*/  @P1 BRA `(.L_x_171) ;  /* 0x0000000000041947 */ /* 0x001fea0003800000 */
[----:B------:R-:W-:Y:S01]  /*5bb0*/  BPT.TRAP 0x1 ;  /* 0x000000040000795c */ /* 0x000fe20000300000 */
.L_x_171:
[----:B------:R-:W-:Y:S05]  /*5bc0*/  @P0 BRA `(.L_x_172) ;  /* 0x0000000000040947 */ /* 0x000fea0003800000 */
[----:B------:R-:W-:Y:S01]  /*5bd0*/  BPT.TRAP 0x1 ;  /* 0x000000040000795c */ /* 0x000fe20000300000 */
.L_x_172:
[--C-:B-1----:R-:W-:Y:S01]  /*5be0*/  IMAD R5, R4, 0x800, R7.reuse ;  /* 0x0000080004057824 */ /* 0x102fe200078e0207 */
[----:B------:R-:W-:Y:S01]  /*5bf0*/  R2UR UR9, R10 ;  /* 0x000000000a0972ca */ /* 0x000fe200000e0000 */
[----:B------:R-:W-:Y:S01]  /*5c00*/  IMAD R7, R4, 0x1000, R7 ;  /* 0x0000100004077824 */ /* 0x000fe200078e0207 */
[----:B------:R-:W-:Y:S01]  /*5c10*/  UIADD3 UR14, UP0, UR20, 0xf0, URZ ;  /* 0x000000f0140e7890 */ /* 0x000fe2000ff1e03f */
[----:B------:R-:W-:Y:S01]  /*5c20*/  VIADD R12, R12, 0xffffffff ;  /* 0xffffffff0c0c7836 */ /* 0x000fe20000000000 */
[----:B------:R-:W-:Y:S01]  /*5c30*/  R2UR UR7, R5 ;  /* 0x00000000050772ca */ /* 0x000fe200000e0000 */
[----:B------:R-:W-:Y:S01]  /*5c40*/  UIADD3 UR24, UP1, UR20, 0x1f0, URZ ;  /* 0x000001f014187890 */ /* 0x000fe2000ff3e03f */
[----:B------:R-:W-:Y:S01]  /*5c50*/  R2UR UR8, R7 ;  /* 0x00000000070872ca */ /* 0x000fe200000e0000 */
[----:B------:R-:W-:Y:S01]  /*5c60*/  UIADD3.X UR15, URZ, UR21, URZ, UP0, !UPT ;  /* 0x000000153f0f7290 */ /* 0x000fe200087fe43f */
[----:B------:R-:W-:Y:S01]  /*5c70*/  R2UR UR11, R19 ;  /* 0x00000000130b72ca */ /* 0x000fe200000e0000 */
[----:B------:R-:W-:Y:S01]  /*5c80*/  VIADD R4, R4, 0x1 ;  /* 0x0000000104047836 */ /* 0x000fe20000000000 */
[C---:B------:R-:W-:Y:S01]  /*5c90*/  R2UR UR10, R11.reuse ;  /* 0x000000000b0a72ca */ /* 0x040fe200000e0000 */
[----:B------:R-:W-:Y:S01]  /*5ca0*/  UIADD3.X UR25, URZ, UR21, URZ, UP1, !UPT ;  /* 0x000000153f197290 */ /* 0x000fe20008ffe43f */
[----:B------:R-:W-:Y:S01]  /*5cb0*/  R2UR UR12, R2 ;  /* 0x00000000020c72ca */ /* 0x000fe200000e0000 */
[----:B------:R-:W-:Y:S01]  /*5cc0*/  UMOV UR16, 0x0 ;  /* 0x0000000000107882 */ /* 0x000fe20000000000 */
[----:B------:R-:W-:Y:S01]  /*5cd0*/  R2UR UR18, R18 ;  /* 0x00000000121272ca */ /* 0x000fe200000e0000 */
[----:B------:R-:W-:Y:S01]  /*5ce0*/  UMOV UR17, 0x10000000 ;  /* 0x1000000000117882 */ /* 0x000fe20000000000 */
[----:B------:R-:W-:Y:S01]  /*5cf0*/  ISETP.GT.AND P2, PT, R12, 0x1, PT ;  /* 0x000000010c00780c */ /* 0x000fe20003f44270 */
[----:B------:R-:W-:Y:S01]  /*5d00*/  UIADD3 UR7, UR7, 0x180, URZ ;  /* 0x0000018007077890 */ /* 0x000fe2000fffe03f */
[----:B------:R-:W-:Y:S01]  /*5d10*/  ISETP.NE.AND P1, PT, R4, 0x4, PT ;  /* 0x000000040400780c */ /* 0x000fe20003f25270 */
[----:B------:R-:W-:Y:S01]  /*5d20*/  UIADD3 UR13, UR8, 0x2180, URZ ;  /* 0x00002180080d7890 */ /* 0x000fe2000fffe03f */
[----:B------:R-:W-:-:S02]  /*5d30*/  VIADD R11, R11, 0x20 ;  /* 0x000000200b0b7836 */ /* 0x000fc40000000000 */
[----:B------:R-:W-:Y:S02]  /*5d40*/  SEL R6, RZ, 0x1, P1 ;  /* 0x00000001ff067807 */ /* 0x000fe40000800000 */
[----:B------:R-:W-:Y:S01]  /*5d50*/  UMOV UR8, UR7 ;  /* 0x0000000700087c82 */ /* 0x000fe20008000000 */
[----:B------:R-:W-:Y:S01]  /*5d60*/  SEL R4, R4, RZ, P1 ;  /* 0x000000ff04047207 */ /* 0x000fe20000800000 */
[----:B------:R0:W-:Y:S01]  /*5d70*/  UTMALDG.3D [UR8], [UR14], desc[UR16] ;  /* 0x000010080e0075b4 */ /* 0x0001e20008011000 */
[----:B------:R-:W-:Y:S01]  /*5d80*/  LOP3.LUT R3, R3, R6, RZ, 0x3c, !PT ;  /* 0x0000000603037212 */ /* 0x000fe200078e3cff */
[----:B0-----:R-:W-:Y:S01]  /*5d90*/  UMOV UR8, UR13 ;  /* 0x0000000d00087c82 */ /* 0x001fe20008000000 */
[----:B------:R-:W-:Y:S02]  /*5da0*/  UMOV UR11, UR18 ;  /* 0x00000012000b7c82 */ /* 0x000fe40008000000 */
[----:B------:R0:W-:Y:S02]  /*5db0*/  UTMALDG.3D [UR8], [UR24], desc[UR16] ;  /* 0x00001008180075b4 */ /* 0x0001e40008011000 */
[----:B0-----:R-:W-:Y:S05]  /*5dc0*/  @P2 BRA `(.L_x_173) ;  /* 0xfffffffc00442947 */ /* 0x001fea000383ffff */
.L_x_169:
[----:B------:R-:W-:Y:S05]  /*5dd0*/  BSYNC B1 ;  /* 0x0000000000017941 */ /* 0x000fea0003800000 */
.L_x_168:
[----:B------:R-:W-:Y:S01]  /*5de0*/  LOP3.LUT P4, RZ, R9, 0xff, RZ, 0xc0, !PT ;  /* 0x000000ff09ff7812 */ /* 0x000fe2000788c0ff */
[----:B------:R-:W-:Y:S01]  /*5df0*/  VIADD R0, R0, UR49 ;  /* 0x0000003100007c36 */ /* 0x000fe20008000000 */
[----:B------:R-:W-:Y:S01]  /*5e00*/  ULDC.64 UR8, c[0x0][0x650] ;  /* 0x0001940000087ab9 */ /* 0x000fe20000000a00 */
[----:B------:R-:W-:Y:S01]  /*5e10*/  BSSY B1, `(.L_x_174) ;  /* 0x0000071000017945 */ /* 0x000fe20003800000 */
[----:B------:R-:W-:Y:S01]  /*5e20*/  IMAD.MOV.U32 R19, RZ, RZ, -0x1 ;  /* 0xffffffffff137424 */ /* 0x000fe200078e00ff */
[----:B------:R-:W-:Y:S01]  /*5e30*/  PRMT R9, RZ, 0x7610, R9 ;  /* 0x00007610ff097816 */ /* 0x000fe20000000009 */
[----:B------:R-:W-:Y:S01]  /*5e40*/  IMAD.MOV.U32 R18, RZ, RZ, -0x1 ;  /* 0xffffffffff127424 */ /* 0x000fe200078e00ff */
[C---:B------:R-:W-:Y:S02]  /*5e50*/  ISETP.GT.U32.AND P1, PT, R0.reuse, 0x3, PT ;  /* 0x000000030000780c */ /* 0x040fe40003f24070 */
[----:B------:R-:W-:Y:S02]  /*5e60*/  SHF.R.U32.HI R2, RZ, 0x2, R0 ;  /* 0x00000002ff027819 */ /* 0x000fe40000011600 */
[----:B------:R-:W-:-:S02]  /*5e70*/  LOP3.LUT R0, R0, 0x3, RZ, 0xc0, !PT ;  /* 0x0000000300007812 */ /* 0x000fc400078ec0ff */
[----:B------:R-:W0:Y:S01]  /*5e80*/  @P4 S2R R4, SR_CgaCtaId ;  /* 0x0000000000044919 */ /* 0x000e220000008800 */
[----:B------:R-:W-:Y:S02]  /*5e90*/  @P4 MOV R3, 0x400 ;  /* 0x0000040000034802 */ /* 0x000fe40000000f00 */
[----:B------:R-:W-:-:S04]  /*5ea0*/  LOP3.LUT R2, R2, 0x1, RZ, 0xc0, !PT ;  /* 0x0000000102027812 */ /* 0x000fc800078ec0ff */
[----:B------:R-:W-:Y:S02]  /*5eb0*/  ISETP.NE.U32.AND P2, PT, R2, 0x1, PT ;  /* 0x000000010200780c */ /* 0x000fe40003f45070 */
[----:B0-----:R-:W-:Y:S01]  /*5ec0*/  @P4 LEA R3, R4, R3, 0x18 ;  /* 0x0000000304034211 */ /* 0x001fe200078ec0ff */
[----:B------:R-:W-:-:S03]  /*5ed0*/  IMAD.U32 R4, RZ, RZ, UR49 ;  /* 0x00000031ff047e24 */ /* 0x000fc6000f8e00ff */
[----:B------:R0:W-:Y:S01]  /*5ee0*/  @P4 SYNCS.ARRIVE.TRANS64.A1T0 RZ, [R3+URZ+0x78], RZ ;  /* 0x000078ff03ff49a7 */ /* 0x0001e2000810003f */
[----:B------:R-:W-:Y:S02]  /*5ef0*/  IADD3 R16, P4, R16, UR36, RZ ;  /* 0x0000002410107c10 */ /* 0x000fe4000ff9e0ff */
[----:B------:R-:W-:Y:S02]  /*5f00*/  ISETP.LT.U32.AND P1, PT, R4, 0x4, P1 ;  /* 0x000000040400780c */ /* 0x000fe40000f21070 */
[----:B------:R-:W-:Y:S02]  /*5f10*/  IADD3.X R17, R17, UR47, RZ, P4, !PT ;  /* 0x0000002f11117c10 */ /* 0x000fe4000a7fe4ff */
[----:B------:R-:W-:Y:S02]  /*5f20*/  ISETP.GE.U32.AND P4, PT, R16, UR8, PT ;  /* 0x0000000810007c0c */ /* 0x000fe4000bf86070 */
[----:B0-----:R-:W-:Y:S02]  /*5f30*/  SEL R3, RZ, 0x1, !P1 ;  /* 0x00000001ff037807 */ /* 0x001fe40004800000 */
[----:B------:R-:W-:-:S02]  /*5f40*/  ISETP.GE.U32.AND.EX P1, PT, R17, UR9, PT, P4 ;  /* 0x0000000911007c0c */ /* 0x000fc4000bf26140 */
[----:B------:R-:W-:-:S04]  /*5f50*/  ISETP.GT.U32.AND P2, PT, R4, 0x3, !P2 ;  /* 0x000000030400780c */ /* 0x000fc80005744070 */
[----:B------:R-:W-:-:S04]  /*5f60*/  SEL R2, RZ, 0x1, !P2 ;  /* 0x00000001ff027807 */ /* 0x000fc80005000000 */
[--C-:B------:R-:W-:Y:S01]  /*5f70*/  LOP3.LUT R8, R2, R8, R3.reuse, 0x96, !PT ;  /* 0x0000000802087212 */ /* 0x100fe200078e9603 */
[----:B------:R-:W-:Y:S01]  /*5f80*/  IMAD.MOV.U32 R2, RZ, RZ, -0x1 ;  /* 0xffffffffff027424 */ /* 0x000fe200078e00ff */
[----:B------:R-:W-:Y:S01]  /*5f90*/  PRMT R3, RZ, 0x7610, R3 ;  /* 0x00007610ff037816 */ /* 0x000fe20000000003 */
[----:B------:R-:W-:Y:S06]  /*5fa0*/  @P1 BRA `(.L_x_175) ;  /* 0x00000004005c1947 */ /* 0x000fec0003800000 */
[----:B------:R-:W0:Y:S01]  /*5fb0*/  S2UR UR7, SR_CTAID.X ;  /* 0x00000000000779c3 */ /* 0x000e220000002500 */
[----:B------:R-:W-:Y:S01]  /*5fc0*/  ULDC.64 UR8, c[0x0][0x628] ;  /* 0x00018a0000087ab9 */ /* 0x000fe20000000a00 */
[----:B------:R-:W-:Y:S01]  /*5fd0*/  ULDC UR10, c[0x0][0x150] ;  /* 0x00005400000a7ab9 */ /* 0x000fe20000000800 */
[----:B------:R-:W-:Y:S01]  /*5fe0*/  ISETP.NE.U32.AND P1, PT, RZ, UR8, PT ;  /* 0x00000008ff007c0c */ /* 0x000fe2000bf25070 */
[----:B------:R-:W-:Y:S01]  /*5ff0*/  ULDC UR11, c[0x0][0x630] ;  /* 0x00018c00000b7ab9 */ /* 0x000fe20000000800 */
[----:B------:R-:W-:Y:S01]  /*6000*/  ULDC UR13, c[0x0][0x154] ;  /* 0x00005500000d7ab9 */ /* 0x000fe20000000800 */
[----:B------:R-:W-:Y:S01]  /*6010*/  IMAD.MOV.U32 R2, RZ, RZ, R16 ;  /* 0x000000ffff027224 */ /* 0x000fe200078e0010 */
[----:B------:R-:W-:Y:S01]  /*6020*/  ISETP.NE.AND.EX P1, PT, RZ, UR9, PT, P1 ;  /* 0x00000009ff007c0c */ /* 0x000fe2000bf25310 */
[----:B------:R-:W1:Y:S01]  /*6030*/  S2UR UR12, SR_CTAID.Y ;  /* 0x00000000000c79c3 */ /* 0x000e620000002600 */
[----:B0-----:R-:W-:-:S05]  /*6040*/  I2FP.F32.U32 R3, UR7 ;  /* 0x0000000700037c45 */ /* 0x001fca0008201000 */
[----:B------:R-:W-:Y:S01]  /*6050*/  FMUL R12, R3, UR10 ;  /* 0x0000000a030c7c20 */ /* 0x000fe20008400000 */
[----:B------:R-:W-:-:S05]  /*6060*/  IMAD.MOV.U32 R3, RZ, RZ, R17 ;  /* 0x000000ffff037224 */ /* 0x000fca00078e0011 */
[----:B------:R-:W-:Y:S05]  /*6070*/  @!P1 BRA `(.L_x_176) ;  /* 0x0000000000289947 */ /* 0x000fea0003800000 */
[----:B------:R-:W-:Y:S02]  /*6080*/  ULDC UR10, c[0x0][0x634] ;  /* 0x00018d00000a7ab9 */ /* 0x000fe40000000800 */
[----:B------:R-:W-:-:S05]  /*6090*/  IADD3 R7, P1, R16, UR10, RZ ;  /* 0x0000000a10077c10 */ /* 0x000fca000ff3e0ff */
[----:B------:R-:W-:-:S04]  /*60a0*/  IMAD.X R11, RZ, RZ, R17, P1 ;  /* 0x000000ffff0b7224 */ /* 0x000fc800008e0611 */
[----:B------:R-:W-:-:S04]  /*60b0*/  IMAD.WIDE.U32 R4, R11, UR8, RZ ;  /* 0x000000080b047c25 */ /* 0x000fc8000f8e00ff */
[----:B------:R-:W-:-:S04]  /*60c0*/  IMAD.WIDE.U32 R4, P1, R7, UR9, R4 ;  /* 0x0000000907047c25 */ /* 0x000fc8000f820004 */
[----:B------:R-:W-:-:S04]  /*60d0*/  IMAD.WIDE.U32 R6, R7, UR8, RZ ;  /* 0x0000000807067c25 */ /* 0x000fc8000f8e00ff */
[----:B------:R-:W-:Y:S01]  /*60e0*/  IMAD.X R3, RZ, RZ, RZ, P1 ;  /* 0x000000ffff037224 */ /* 0x000fe200008e06ff */
[----:B------:R-:W-:Y:S01]  /*60f0*/  IADD3 RZ, P1, R7, R4, RZ ;  /* 0x0000000407ff7210 */ /* 0x000fe20007f3e0ff */
[----:B------:R-:W-:-:S04]  /*6100*/  IMAD.MOV.U32 R2, RZ, RZ, R5 ;  /* 0x000000ffff027224 */ /* 0x000fc800078e0005 */
[----:B------:R-:W-:-:S08]  /*6110*/  IMAD.WIDE.U32.X R2, R11, UR9, R2, P1 ;  /* 0x000000090b027c25 */ /* 0x000fd000088e0402 */
.L_x_176:
[--C-:B------:R-:W-:Y:S01]  /*6120*/  SHF.R.U64 R10, R2, UR11, R3.reuse ;  /* 0x0000000b020a7c19 */ /* 0x100fe20008001203 */
[----:B------:R-:W0:Y:S01]  /*6130*/  F2I.U32.TRUNC.NTZ R12, R12 ;  /* 0x0000000c000c7305 */ /* 0x000e22000020f000 */
[----:B------:R-:W-:Y:S01]  /*6140*/  SHF.R.U32.HI R2, RZ, UR11, R3 ;  /* 0x0000000bff027c19 */ /* 0x000fe20008011603 */
[----:B------:R-:W-:Y:S01]  /*6150*/  ULDC.64 UR8, c[0x0][0x620] ;  /* 0x0001880000087ab9 */ /* 0x000fe20000000a00 */
[----:B------:R-:W-:Y:S01]  /*6160*/  IADD3 R5, P1, RZ, -R10, RZ ;  /* 0x8000000aff057210 */ /* 0x000fe20007f3e0ff */
[----:B------:R-:W-:Y:S01]  /*6170*/  ULDC.64 UR14, c[0x0][0x640] ;  /* 0x00019000000e7ab9 */ /* 0x000fe20000000a00 */
[----:B-1----:R-:W-:Y:S01]  /*6180*/  I2FP.F32.U32 R4, UR12 ;  /* 0x0000000c00047c45 */ /* 0x002fe20008201000 */
[----:B------:R-:W1:Y:S01]  /*6190*/  LDC R14, c[0x0][0x610] ;  /* 0x00018400ff0e7b82 */ /* 0x000e620000000800 */
[----:B------:R-:W-:Y:S01]  /*61a0*/  ULDC UR11, c[0x0][0x658] ;  /* 0x00019600000b7ab9 */ /* 0x000fe20000000800 */
[----:B------:R-:W-:Y:S01]  /*61b0*/  IMAD.X R2, RZ, RZ, ~R2, P1 ;  /* 0x000000ffff027224 */ /* 0x000fe200008e0e02 */
[----:B------:R-:W-:Y:S01]  /*61c0*/  ISETP.NE.U32.AND P1, PT, RZ, UR14, PT ;  /* 0x0000000eff007c0c */ /* 0x000fe2000bf25070 */
[----:B------:R-:W-:Y:S01]  /*61d0*/  FMUL R6, R4, UR13 ;  /* 0x0000000d04067c20 */ /* 0x000fe20008400000 */
[----:B------:R-:W-:Y:S01]  /*61e0*/  ULDC UR13, c[0x0][0x648] ;  /* 0x00019200000d7ab9 */ /* 0x000fe20000000800 */
[----:B------:R-:W-:Y:S01]  /*61f0*/  IMAD R4, R2, UR8, RZ ;  /* 0x0000000802047c24 */ /* 0x000fe2000f8e02ff */
[----:B------:R-:W-:Y:S01]  /*6200*/  ISETP.NE.AND.EX P1, PT, RZ, UR15, PT, P1 ;  /* 0x0000000fff007c0c */ /* 0x000fe2000bf25310 */
[C---:B------:R-:W-:Y:S01]  /*6210*/  IMAD.WIDE.U32 R2, R5.reuse, UR8, R16 ;  /* 0x0000000805027c25 */ /* 0x040fe2000f8e0010 */
[----:B0-----:R-:W-:Y:S01]  /*6220*/  R2UR UR8, R12 ;  /* 0x000000000c0872ca */ /* 0x001fe200000e0000 */
[----:B------:R-:W0:Y:S02]  /*6230*/  F2I.U32.TRUNC.NTZ R6, R6 ;  /* 0x0000000600067305 */ /* 0x000e24000020f000 */
[----:B------:R-:W-:Y:S01]  /*6240*/  IMAD R5, R5, UR9, R4 ;  /* 0x0000000905057c24 */ /* 0x000fe2000f8e0204 */
[----:B------:R-:W-:-:S03]  /*6250*/  ULDC UR9, c[0x0][0x618] ;  /* 0x0001860000097ab9 */ /* 0x000fc60000000800 */
[----:B------:R-:W-:-:S05]  /*6260*/  IMAD.IADD R3, R3, 0x1, R5 ;  /* 0x0000000103037824 */ /* 0x000fca00078e0205 */
[--C-:B------:R-:W-:Y:S02]  /*6270*/  SHF.R.U64 R12, R2, UR9, R3.reuse ;  /* 0x00000009020c7c19 */ /* 0x100fe40008001203 */
[----:B------:R-:W-:Y:S01]  /*6280*/  SHF.R.U32.HI R3, RZ, UR9, R3 ;  /* 0x00000009ff037c19 */ /* 0x000fe20008011603 */
[----:B------:R-:W-:Y:S01]  /*6290*/  ULDC UR9, c[0x0][0x608] ;  /* 0x0001820000097ab9 */ /* 0x000fe20000000800 */
[----:B0-----:R-:W-:Y:S02]  /*62a0*/  R2UR UR10, R6 ;  /* 0x00000000060a72ca */ /* 0x001fe400000e0000 */
[--C-:B------:R-:W-:Y:S02]  /*62b0*/  SHF.R.U64 R13, R12, UR9, R3.reuse ;  /* 0x000000090c0d7c19 */ /* 0x100fe40008001203 */
[----:B------:R-:W-:Y:S01]  /*62c0*/  SHF.R.U32.HI R2, RZ, UR9, R3 ;  /* 0x00000009ff027c19 */ /* 0x000fe20008011603 */
[----:B------:R-:W-:-:S03]  /*62d0*/  UIADD3 UR9, -UR8, URZ, URZ ;  /* 0x0000003f08097290 */ /* 0x000fc6000fffe13f */
[--C-:B------:R-:W-:Y:S01]  /*62e0*/  SHF.R.U64 R15, R13, UR11, R2.reuse ;  /* 0x0000000b0d0f7c19 */ /* 0x100fe20008001202 */
[----:B------:R-:W-:Y:S01]  /*62f0*/  ULDC UR8, c[0x0][0x144] ;  /* 0x0000510000087ab9 */ /* 0x000fe20000000800 */
[----:B------:R-:W-:-:S03]  /*6300*/  SHF.R.U32.HI R3, RZ, UR11, R2 ;  /* 0x0000000bff037c19 */ /* 0x000fc60008011602 */
[----:B------:R-:W-:Y:S01]  /*6310*/  IMAD.MOV.U32 R2, RZ, RZ, R15 ;  /* 0x000000ffff027224 */ /* 0x000fe200078e000f */
[----:B------:R-:W-:Y:S06]  /*6320*/  @!P1 BRA `(.L_x_177) ;  /* 0x0000000000289947 */ /* 0x000fec0003800000 */
        /* <DEDUP_REMOVED lines=10> */
.L_x_177:
[----:B------:R-:W-:Y:S01]  /*63d0*/  UISETP.NE.AND UP0, UPT, UR48, URZ, UPT ;  /* 0x0000003f3000728c */ /* 0x000fe2000bf05270 */
[----:B------:R-:W-:Y:S01]  /*63e0*/  SHF.R.U64 R3, R2, UR13, R3 ;  /* 0x0000000d02037c19 */ /* 0x000fe20008001203 */
[----:B------:R-:W-:Y:S01]  /*63f0*/  UIADD3 UR10, -UR10, URZ, URZ ;  /* 0x0000003f0a0a7290 */ /* 0x000fe2000fffe13f */
[----:B------:R-:W-:Y:S01]  /*6400*/  LOP3.LUT R2, R13, UR6, RZ, 0xc0, !PT ;  /* 0x000000060d027c12 */ /* 0x000fe2000f8ec0ff */
[----:B------:R-:W-:Y:S02]  /*6410*/  UIMAD UR7, UR8, UR9, UR7 ;  /* 0x00000009080772a4 */ /* 0x000fe4000f8e0207 */
[----:B------:R-:W-:Y:S01]  /*6420*/  IMAD.MOV R4, RZ, RZ, -R3 ;  /* 0x000000ffff047224 */ /* 0x000fe200078e0a03 */
[----:B------:R-:W-:Y:S01]  /*6430*/  ULDC UR8, c[0x0][0x148] ;  /* 0x0000520000087ab9 */ /* 0x000fe20000000800 */
[----:B------:R-:W-:Y:S01]  /*6440*/  IMAD R19, R3, UR5, R2 ;  /* 0x0000000503137c24 */ /* 0x000fe2000f8e0202 */
[----:B------:R-:W-:Y:S02]  /*6450*/  LOP3.LUT R3, R12, UR4, RZ, 0xc0, !PT ;  /* 0x000000040c037c12 */ /* 0x000fe4000f8ec0ff */
[----:B------:R-:W-:Y:S01]  /*6460*/  @UP0 UIMAD UR7, UR8, UR10, UR12 ;  /* 0x0000000a080702a4 */ /* 0x000fe2000f8e020c */
[----:B------:R-:W-:-:S02]  /*6470*/  PLOP3.LUT P1, PT, PT, PT, UP0, 0x80, 0x0 ;  /* 0x000000000000781c */ /* 0x000fc40003f2f008 */
[----:B------:R-:W-:Y:S02]  /*6480*/  ULDC UR8, c[0x0][0x638] ;  /* 0x00018e0000087ab9 */ /* 0x000fe40000000800 */
[----:B------:R-:W-:Y:S02]  /*6490*/  IMAD R2, R4, UR8, R15 ;  /* 0x0000000804027c24 */ /* 0x000fe4000f8e020f */
[----:B-1----:R-:W-:Y:S01]  /*64a0*/  IMAD R19, R19, R14, UR7 ;  /* 0x0000000713137e24 */ /* 0x002fe2000f8e020e */
[----:B------:R-:W-:Y:S01]  /*64b0*/  ULDC UR7, c[0x0][0x600] ;  /* 0x0001800000077ab9 */ /* 0x000fe20000000800 */
[----:B------:R-:W-:Y:S02]  /*64c0*/  IMAD.MOV.U32 R4, RZ, RZ, 0x1 ;  /* 0x00000001ff047424 */ /* 0x000fe400078e00ff */
[----:B------:R-:W-:-:S03]  /*64d0*/  IMAD R2, R2, UR7, R3 ;  /* 0x0000000702027c24 */ /* 0x000fc6000f8e0203 */
[----:B------:R-:W-:Y:S02]  /*64e0*/  PRMT R3, R4, 0x7610, R3 ;  /* 0x0000761004037816 */ /* 0x000fe40000000003 */
[----:B------:R-:W-:Y:S02]  /*64f0*/  SEL R18, R2, R19, !P1 ;  /* 0x0000001302127207 */ /* 0x000fe40004800000 */
[----:B------:R-:W-:Y:S01]  /*6500*/  SEL R19, R19, R2, !P1 ;  /* 0x0000000213137207 */ /* 0x000fe20004800000 */
[----:B------:R-:W-:-:S07]  /*6510*/  IMAD.MOV.U32 R2, RZ, RZ, R10 ;  /* 0x000000ffff027224 */ /* 0x000fce00078e000a */
.L_x_175:
[----:B------:R-:W-:Y:S05]  /*6520*/  BSYNC B1 ;  /* 0x0000000000017941 */ /* 0x000fea0003800000 */
.L_x_174:
[----:B------:R-:W-:-:S13]  /*6530*/  LOP3.LUT P1, RZ, R3, 0xff, RZ, 0xc0, !PT ;  /* 0x000000ff03ff7812 */ /* 0x000fda000782c0ff */
[----:B------:R-:W-:Y:S05]  /*6540*/  @P1 BRA `(.L_x_178) ;  /* 0xfffffff400301947 */ /* 0x000fea000383ffff */
[----:B------:R-:W-:Y:S05]  /*6550*/  BSYNC B0 ;  /* 0x0000000000007941 */ /* 0x000fea0003800000 */
.L_x_166:
[----:B------:R-:W-:-:S03]  /*6560*/  UMOV UR7, 0xffffffff ;  /* 0xffffffff00077882 */ /* 0x000fc60000000000 */
[----:B------:R-:W-:Y:S05]  /*6570*/  BRA.DIV UR7, `(.L_x_179) ;  /* 0x0000000607447947 */ /* 0x000fea000b800000 */
[----:B------:R-:W-:-:S13]  /*6580*/  ELECT P6, URZ, PT ;  /* 0x00000000003f782f */ /* 0x000fda00038c0000 */
.L_x_195:
[----:B------:R-:W-:Y:S04]  /*6590*/  BSSY B0, `(.L_x_180) ;  /* 0x000002c000007945 */ /* 0x000fe80003800000 */
[----:B------:R-:W-:Y:S05]  /*65a0*/  @!P6 BRA `(.L_x_181) ;  /* 0x0000000000a8e947 */ /* 0x000fea0003800000 */
[----:B------:R-:W-:-:S04]  /*65b0*/  ULOP3.LUT UR7, UR46, 0x2, URZ, 0xfc, !UPT ;  /* 0x000000022e077892 */ /* 0x000fc8000f8efc3f */
[----:B------:R-:W-:-:S06]  /*65c0*/  UISETP.NE.AND UP0, UPT, UR7, 0x3, UPT ;  /* 0x000000030700788c */ /* 0x000fcc000bf05270 */
[----:B------:R-:W-:-:S13]  /*65d0*/  PLOP3.LUT P0, PT, PT, PT, UP0, 0x80, 0x0 ;  /* 0x000000000000781c */ /* 0x000fda0003f0f008 */
[----:B------:R-:W-:Y:S05]  /*65e0*/  @!P0 BRA `(.L_x_182) ;  /* 0x0000000000048947 */ /* 0x000fea0003800000 */
[----:B------:R-:W-:Y:S01]  /*65f0*/  BPT.TRAP 0x1 ;  /* 0x000000040000795c */ /* 0x000fe20000300000 */
.L_x_182:
[----:B------:R-:W0:Y:S01]  /*6600*/  S2R R3, SR_CgaCtaId ;  /* 0x0000000000037919 */ /* 0x000e220000008800 */
[----:B------:R-:W-:-:S04]  /*6610*/  MOV R2, 0x400 ;  /* 0x0000040000027802 */ /* 0x000fc80000000f00 */
[----:B0-----:R-:W-:Y:S02]  /*6620*/  LEA R3, R3, R2, 0x18 ;  /* 0x0000000203037211 */ /* 0x001fe400078ec0ff */
[----:B------:R-:W-:-:S03]  /*6630*/  SHF.L.U32 R2, R8, 0x1f, RZ ;  /* 0x0000001f08027819 */ /* 0x000fc600000006ff */
[----:B------:R-:W-:-:S04]  /*6640*/  VIADD R3, R3, 0x20 ;  /* 0x0000002003037836 */ /* 0x000fc80000000000 */
[C---:B------:R-:W-:Y:S02]  /*6650*/  IMAD R7, R0.reuse, 0x8, R3 ;  /* 0x0000000800077824 */ /* 0x040fe400078e0203 */
[----:B------:R-:W-:Y:S02]  /*6660*/  VIADD R0, R0, 0x1 ;  /* 0x0000000100007836 */ /* 0x000fe40000000000 */
[----:B------:R-:W0:Y:S03]  /*6670*/  SYNCS.PHASECHK.TRANS64.TRYWAIT P0, [R7+URZ], R2 ;  /* 0x00000002070075a7 */ /* 0x000e26000800017f */
[----:B------:R-:W-:-:S04]  /*6680*/  ISETP.NE.AND P1, PT, R0, 0x4, PT ;  /* 0x000000040000780c */ /* 0x000fc80003f25270 */
[----:B------:R-:W-:Y:S02]  /*6690*/  SEL R5, RZ, 0x1, P1 ;  /* 0x00000001ff057807 */ /* 0x000fe40000800000 */
[----:B------:R-:W-:Y:S02]  /*66a0*/  SEL R0, R0, RZ, P1 ;  /* 0x000000ff00007207 */ /* 0x000fe40000800000 */
[----:B------:R-:W-:-:S03]  /*66b0*/  LOP3.LUT R5, R8, R5, RZ, 0x3c, !PT ;  /* 0x0000000508057212 */ /* 0x000fc600078e3cff */
[----:B------:R-:W-:Y:S01]  /*66c0*/  IMAD R9, R0, 0x8, R3 ;  /* 0x0000000800097824 */ /* 0x000fe200078e0203 */
[----:B------:R-:W-:Y:S01]  /*66d0*/  SHF.L.U32 R4, R5, 0x1f, RZ ;  /* 0x0000001f05047819 */ /* 0x000fe200000006ff */
[----:B0-----:R-:W-:Y:S06]  /*66e0*/  @!P0 BRA `(.L_x_183) ;  /* 0x0000000400088947 */ /* 0x001fec0003800000 */
.L_x_196:
[----:B------:R-:W1:Y:S01]  /*66f0*/  SYNCS.PHASECHK.TRANS64.TRYWAIT P0, [R9+URZ], R4 ;  /* 0x00000004090075a7 */ /* 0x000e62000800017f */
[----:B------:R-:W-:-:S05]  /*6700*/  VIADD R0, R0, 0x1 ;  /* 0x0000000100007836 */ /* 0x000fca0000000000 */
[----:B------:R-:W-:-:S04]  /*6710*/  ISETP.NE.AND P1, PT, R0, 0x4, PT ;  /* 0x000000040000780c */ /* 0x000fc80003f25270 */
[----:B0-----:R-:W-:Y:S02]  /*6720*/  SEL R2, RZ, 0x1, P1 ;  /* 0x00000001ff027807 */ /* 0x001fe40000800000 */
[----:B------:R-:W-:Y:S02]  /*6730*/  SEL R0, R0, RZ, P1 ;  /* 0x000000ff00007207 */ /* 0x000fe40000800000 */
[----:B------:R-:W-:-:S03]  /*6740*/  LOP3.LUT R7, R5, R2, RZ, 0x3c, !PT ;  /* 0x0000000205077212 */ /* 0x000fc600078e3cff */
[----:B------:R-:W-:Y:S01]  /*6750*/  IMAD R6, R0, 0x8, R3 ;  /* 0x0000000800067824 */ /* 0x000fe200078e0203 */
[----:B------:R-:W-:Y:S01]  /*6760*/  SHF.L.U32 R5, R7, 0x1f, RZ ;  /* 0x0000001f07057819 */ /* 0x000fe200000006ff */
[----:B-1----:R-:W-:Y:S06]  /*6770*/  @!P0 BRA `(.L_x_184) ;  /* 0x0000000000f88947 */ /* 0x002fec0003800000 */
.L_x_197:
[----:B------:R-:W1:Y:S01]  /*6780*/  SYNCS.PHASECHK.TRANS64.TRYWAIT P0, [R6+URZ], R5 ;  /* 0x00000005060075a7 */ /* 0x000e62000800017f */
[----:B------:R-:W-:-:S05]  /*6790*/  VIADD R0, R0, 0x1 ;  /* 0x0000000100007836 */ /* 0x000fca0000000000 */
[----:B------:R-:W-:-:S04]  /*67a0*/  ISETP.NE.AND P1, PT, R0, 0x4, PT ;  /* 0x000000040000780c */ /* 0x000fc80003f25270 */
[----:B------:R-:W-:Y:S02]  /*67b0*/  SEL R2, RZ, 0x1, P1 ;  /* 0x00000001ff027807 */ /* 0x000fe40000800000 */
[----:B------:R-:W-:Y:S02]  /*67c0*/  SEL R0, R0, RZ, P1 ;  /* 0x000000ff00007207 */ /* 0x000fe40000800000 */
[----:B------:R-:W-:Y:S01]  /*67d0*/  LOP3.LUT R2, R7, R2, RZ, 0x3c, !PT ;  /* 0x0000000207027212 */ /* 0x000fe200078e3cff */
[----:B-1----:R-:W-:Y:S06]  /*67e0*/  @!P0 BRA `(.L_x_185) ;  /* 0x0000000000f08947 */ /* 0x002fec0003800000 */
.L_x_198:
[----:B------:R-:W-:Y:S01]  /*67f0*/  IMAD R3, R0, 0x8, R3 ;  /* 0x0000000800037824 */ /* 0x000fe200078e0203 */
[----:B------:R-:W-:-:S07]  /*6800*/  SHF.L.U32 R0, R2, 0x1f, RZ ;  /* 0x0000001f02007819 */ /* 0x000fce00000006ff */
.L_x_186:
[----:B--2---:R2:W3:Y:S02]  /*6810*/  SYNCS.PHASECHK.TRANS64.TRYWAIT P0, [R3+URZ], R0 ;  /* 0x00000000030075a7 */ /* 0x0044e4000800017f */
[----:B---3--:R-:W-:Y:S05]  /*6820*/  @!P0 NANOSLEEP.SYNCS 0x989680 ;  /* 0x009896800000895d */ /* 0x008fea0003900000 */
[----:B------:R-:W3:Y:S02]  /*6830*/  @!P0 SYNCS.PHASECHK.TRANS64 P0, [R3+URZ], R0 ;  /* 0x00000000030085a7 */ /* 0x000ee4000800007f */
[----:B---3--:R-:W-:Y:S05]  /*6840*/  @!P0 BRA `(.L_x_186) ;  /* 0xfffffffc00f08947 */ /* 0x008fea000383ffff */
.L_x_181:
[----:B------:R-:W-:Y:S05]  /*6850*/  BSYNC B0 ;  /* 0x0000000000007941 */ /* 0x000fea0003800000 */
.L_x_180:
[----:B------:R-:W-:Y:S05]  /*6860*/  EXIT ;  /* 0x000000000000794d */ /* 0x000fea0003800000 */
.L_x_14:
[----:B0-----:R0:W1:Y:S02]  /*6870*/  SYNCS.PHASECHK.TRANS64.TRYWAIT P0, [R93+URZ+-0x8], R0 ;  /* 0xfffff8005d0075a7 */ /* 0x001064000800017f */
[----:B-1----:R-:W-:Y:S05]  /*6880*/  @!P0 NANOSLEEP.SYNCS 0x989680 ;  /* 0x009896800000895d */ /* 0x002fea0003900000 */
[----:B------:R-:W1:Y:S02]  /*6890*/  @!P0 SYNCS.PHASECHK.TRANS64 P0, [R93+URZ+-0x8], R0 ;  /* 0xfffff8005d0085a7 */ /* 0x000e64000800007f */
[----:B-1----:R-:W-:Y:S05]  /*68a0*/  @!P0 BRA `(.L_x_14) ;  /* 0xfffffffc00f08947 */ /* 0x002fea000383ffff */
[----:B------:R-:W-:Y:S05]  /*68b0*/  BRA `(.L_x_187) ;  /* 0xffffffac006c7947 */ /* 0x000fea000383ffff */
.L_x_19:
[----:B-1----:R1:W2:Y:S02]  /*68c0*/  SYNCS.PHASECHK.TRANS64.TRYWAIT P1, [R3+URZ], R0 ;  /* 0x00000000030075a7 */ /* 0x0022a4000802017f */
[----:B--2---:R-:W-:Y:S05]  /*68d0*/  @!P1 NANOSLEEP.SYNCS 0x989680 ;  /* 0x009896800000995d */ /* 0x004fea0003900000 */
[----:B------:R-:W2:Y:S02]  /*68e0*/  @!P1 SYNCS.PHASECHK.TRANS64 P1, [R3+URZ], R0 ;  /* 0x00000000030095a7 */ /* 0x000ea4000802007f */
[----:B--2---:R-:W-:Y:S05]  /*68f0*/  @!P1 BRA `(.L_x_19) ;  /* 0xfffffffc00f09947 */ /* 0x004fea000383ffff */
[----:B------:R-:W-:Y:S05]  /*6900*/  BRA `(.L_x_18) ;  /* 0xffffffac00e07947 */ /* 0x000fea000383ffff */
.L_x_24:
[----:B-1----:R-:W-:-:S04]  /*6910*/  IMAD.U32 R4, RZ, RZ, UR4 ;  /* 0x00000004ff047e24 */ /* 0x002fc8000f8e00ff */
[----:B------:R1:W2:Y:S03]  /*6920*/  SYNCS.PHASECHK.TRANS64.TRYWAIT P1, [R4+URZ], R3 ;  /* 0x00000003040075a7 */ /* 0x0002a6000802017f */
[----:B--2---:R-:W-:Y:S05]  /*6930*/  @!P1 NANOSLEEP.SYNCS 0x989680 ;  /* 0x009896800000995d */ /* 0x004fea0003900000 */
[----:B------:R-:W2:Y:S02]  /*6940*/  @!P1 SYNCS.PHASECHK.TRANS64 P1, [R4+URZ], R3 ;  /* 0x00000003040095a7 */ /* 0x000ea4000802007f */
[----:B--2---:R-:W-:Y:S05]  /*6950*/  @!P1 BRA `(.L_x_24) ;  /* 0xfffffffc00ec9947 */ /* 0x004fea000383ffff */
[----:B------:R-:W-:Y:S05]  /*6960*/  BRA `(.L_x_23) ;  /* 0xffffffb0003c7947 */ /* 0x000fea000383ffff */
.L_x_30:
[----:B--2---:R2:W3:Y:S02]  /*6970*/  SYNCS.PHASECHK.TRANS64.TRYWAIT P0, [R93+URZ+0x8], R0 ;  /* 0x000008005d0075a7 */ /* 0x0044e4000800017f */
[----:B---3--:R-:W-:Y:S05]  /*6980*/  @!P0 NANOSLEEP.SYNCS 0x989680 ;  /* 0x009896800000895d */ /* 0x008fea0003900000 */
[----:B------:R-:W3:Y:S02]  /*6990*/  @!P0 SYNCS.PHASECHK.TRANS64 P0, [R93+URZ+0x8], R0 ;  /* 0x000008005d0085a7 */ /* 0x000ee4000800007f */
[----:B---3--:R-:W-:Y:S05]  /*69a0*/  @!P0 BRA `(.L_x_30) ;  /* 0xfffffffc00f08947 */ /* 0x008fea000383ffff */
[----:B------:R-:W-:Y:S05]  /*69b0*/  BRA `(.L_x_188) ;  /* 0xffffffb400187947 */ /* 0x000fea000383ffff */
.L_x_167:
[----:B------:R-:W-:Y:S01]  /*69c0*/  BSSY B1, `(.L_x_189) ;  /* 0x0000006000017945 */ /* 0x000fe20003800000 */
[----:B------:R-:W-:-:S07]  /*69d0*/  IMAD.MOV.U32 R15, RZ, RZ, -0x1 ;  /* 0xffffffffff0f7424 */ /* 0x000fce00078e00ff */
[----:B------:R-:W-:Y:S05]  /*69e0*/  WARPSYNC.COLLECTIVE R15, `(.L_x_190) ;  /* 0x000000000f0c7348 */ /* 0x000fea0003c00000 */
[----:B------:R-:W-:Y:S02]  /*69f0*/  ELECT P6, UR62, PT ;  /* 0x00000000003e782f */ /* 0x000fe400038c0000 */
[----:B------:R-:W-:Y:S01]  /*6a00*/  MOV R14, UR62 ;  /* 0x0000003e000e7c02 */ /* 0x000fe20008000f00 */
[----:B------:R-:W-:Y:S10]  /*6a10*/  ENDCOLLECTIVE ;  /* 0x000000000000791b */ /* 0x000ff40003800000 */
.L_x_190:
[----:B------:R-:W-:Y:S05]  /*6a20*/  BSYNC B1 ;  /* 0x0000000000017941 */ /* 0x000fea0003800000 */
.L_x_189:
[----:B------:R-:W-:Y:S05]  /*6a30*/  BRA `(.L_x_191) ;  /* 0xfffffff000007947 */ /* 0x000fea000383ffff */
.L_x_170:
[----:B-1----:R1:W2:Y:S02]  /*6a40*/  SYNCS.PHASECHK.TRANS64.TRYWAIT P1, [R10+URZ+0x20], R5 ;  /* 0x000020050a0075a7 */ /* 0x0022a4000802017f */
[----:B--2---:R-:W-:Y:S05]  /*6a50*/  @!P1 NANOSLEEP.SYNCS 0x989680 ;  /* 0x009896800000995d */ /* 0x004fea0003900000 */
[----:B------:R-:W2:Y:S02]  /*6a60*/  @!P1 SYNCS.PHASECHK.TRANS64 P1, [R10+URZ+0x20], R5 ;  /* 0x000020050a0095a7 */ /* 0x000ea4000802007f */
[----:B--2---:R-:W-:Y:S05]  /*6a70*/  @!P1 BRA `(.L_x_170) ;  /* 0xfffffffc00f09947 */ /* 0x004fea000383ffff */
[----:B------:R-:W-:Y:S05]  /*6a80*/  BRA `(.L_x_192) ;  /* 0xfffffff000347947 */ /* 0x000fea000383ffff */
.L_x_179:
[----:B------:R-:W-:Y:S01]  /*6a90*/  BSSY B0, `(.L_x_193) ;  /* 0x0000006000007945 */ /* 0x000fe20003800000 */
[----:B------:R-:W-:-:S07]  /*6aa0*/  IMAD.MOV.U32 R15, RZ, RZ, -0x1 ;  /* 0xffffffffff0f7424 */ /* 0x000fce00078e00ff */
[----:B------:R-:W-:Y:S05]  /*6ab0*/  WARPSYNC.COLLECTIVE R15, `(.L_x_194) ;  /* 0x000000000f0c7348 */ /* 0x000fea0003c00000 */
[----:B------:R-:W-:Y:S02]  /*6ac0*/  ELECT P6, UR62, PT ;  /* 0x00000000003e782f */ /* 0x000fe400038c0000 */
[----:B------:R-:W-:Y:S01]  /*6ad0*/  MOV R14, UR62 ;  /* 0x0000003e000e7c02 */ /* 0x000fe20008000f00 */
[----:B------:R-:W-:Y:S10]  /*6ae0*/  ENDCOLLECTIVE ;  /* 0x000000000000791b */ /* 0x000ff40003800000 */
.L_x_194:
[----:B------:R-:W-:Y:S05]  /*6af0*/  BSYNC B0 ;  /* 0x0000000000007941 */ /* 0x000fea0003800000 */
.L_x_193:
[----:B------:R-:W-:Y:S05]  /*6b00*/  BRA `(.L_x_195) ;  /* 0xfffffff800a07947 */ /* 0x000fea000383ffff */
.L_x_183:
[----:B0-----:R0:W1:Y:S02]  /*6b10*/  SYNCS.PHASECHK.TRANS64.TRYWAIT P0, [R7+URZ], R2 ;  /* 0x00000002070075a7 */ /* 0x001064000800017f */
[----:B-1----:R-:W-:Y:S05]  /*6b20*/  @!P0 NANOSLEEP.SYNCS 0x989680 ;  /* 0x009896800000895d */ /* 0x002fea0003900000 */
[----:B------:R-:W1:Y:S02]  /*6b30*/  @!P0 SYNCS.PHASECHK.TRANS64 P0, [R7+URZ], R2 ;  /* 0x00000002070085a7 */ /* 0x000e64000800007f */
[----:B-1----:R-:W-:Y:S05]  /*6b40*/  @!P0 BRA `(.L_x_183) ;  /* 0xfffffffc00f08947 */ /* 0x002fea000383ffff */
[----:B------:R-:W-:Y:S05]  /*6b50*/  BRA `(.L_x_196) ;  /* 0xfffffff800e47947 */ /* 0x000fea000383ffff */
.L_x_184:
[----:B0-----:R0:W1:Y:S02]  /*6b60*/  SYNCS.PHASECHK.TRANS64.TRYWAIT P0, [R9+URZ], R4 ;  /* 0x00000004090075a7 */ /* 0x001064000800017f */
[----:B-1----:R-:W-:Y:S05]  /*6b70*/  @!P0 NANOSLEEP.SYNCS 0x989680 ;  /* 0x009896800000895d */ /* 0x002fea0003900000 */
[----:B------:R-:W1:Y:S02]  /*6b80*/  @!P0 SYNCS.PHASECHK.TRANS64 P0, [R9+URZ], R4 ;  /* 0x00000004090085a7 */ /* 0x000e64000800007f */
[----:B-1----:R-:W-:Y:S05]  /*6b90*/  @!P0 BRA `(.L_x_184) ;  /* 0xfffffffc00f08947 */ /* 0x002fea000383ffff */
[----:B------:R-:W-:Y:S05]  /*6ba0*/  BRA `(.L_x_197) ;  /* 0xfffffff800f47947 */ /* 0x000fea000383ffff */
.L_x_185:
[----:B-1----:R1:W2:Y:S02]  /*6bb0*/  SYNCS.PHASECHK.TRANS64.TRYWAIT P0, [R6+URZ], R5 ;  /* 0x00000005060075a7 */ /* 0x0022a4000800017f */
[----:B--2---:R-:W-:Y:S05]  /*6bc0*/  @!P0 NANOSLEEP.SYNCS 0x989680 ;  /* 0x009896800000895d */ /* 0x004fea0003900000 */
[----:B------:R-:W2:Y:S02]  /*6bd0*/  @!P0 SYNCS.PHASECHK.TRANS64 P0, [R6+URZ], R5 ;  /* 0x00000005060085a7 */ /* 0x000ea4000800007f */
[----:B--2---:R-:W-:Y:S05]  /*6be0*/  @!P0 BRA `(.L_x_185) ;  /* 0xfffffffc00f08947 */ /* 0x004fea000383ffff */
[----:B------:R-:W-:Y:S05]  /*6bf0*/  BRA `(.L_x_198) ;  /* 0xfffffff800fc7947 */ /* 0x000fea000383ffff */
.L_x_199:
[----:B------:R-:W-:-:S00]  /*6c00*/  BRA `(.L_x_199) ;  /* 0xfffffffc00fc7947 */ /* 0x000fc0000383ffff */
[----:B------:R-:W-:-:S00]  /*6c10*/  NOP ;  /* 0x0000000000007918 */ /* 0x000fc00000000000 */
        /* <DEDUP_REMOVED lines=14> */
.L_x_200:


//--------------------- .nv.global.init           --------------------------
	.section	.nv.global.init,"aw",@progbits
.nv.global.init:
	.type		$str$22,@object
	.size		$str$22,($str$23 - $str$22)
$str$22:
        /*0000*/ 	.byte	0x6b, 0x5f, 0x74, 0x69, 0x6c, 0x65, 0x5f, 0x63, 0x6f, 0x75, 0x6e, 0x74, 0x20, 0x3e, 0x3d, 0x20
        /*0010*/ 	.byte	0x31, 0x00
	.type		$str$23,@object
	.size		$str$23,(__unnamed_1 - $str$23)
$str$23:
        /*0012*/ 	.byte	0x2f, 0x74, 0x6d, 0x70, 0x2f, 0x63, 0x75, 0x74, 0x6c, 0x61, 0x73, 0x73, 0x5f, 0x73, 0x77, 0x65
        /*0022*/ 	.byte	0x65, 0x70, 0x5f, 0x73, 0x72, 0x63, 0x2f, 0x69, 0x6e, 0x63, 0x6c, 0x75, 0x64, 0x65, 0x2f, 0x63
        /*0032*/ 	.byte	0x75, 0x74, 0x6c, 0x61, 0x73, 0x73, 0x2f, 0x67, 0x65, 0x6d, 0x6d, 0x2f, 0x63, 0x6f, 0x6c, 0x6c
        /*0042*/ 	.byte	0x65, 0x63, 0x74, 0x69, 0x76, 0x65, 0x2f, 0x73, 0x6d, 0x39, 0x30, 0x5f, 0x6d, 0x6d, 0x61, 0x5f
        /*0052*/ 	.byte	0x74, 0x6d, 0x61, 0x5f, 0x67, 0x6d, 0x6d, 0x61, 0x5f, 0x73, 0x73, 0x5f, 0x77, 0x61, 0x72, 0x70
        /*0062*/ 	.byte	0x73, 0x70, 0x65, 0x63, 0x69, 0x61, 0x6c, 0x69, 0x7a, 0x65, 0x64, 0x2e, 0x68, 0x70, 0x70, 0x00
	.type		__unnamed_1,@object
	.size		__unnamed_1,(.L_0 - __unnamed_1)
__unnamed_1:
        /*0072*/ 	.byte	0x76, 0x6f, 0x69, 0x64, 0x20, 0x63, 0x75, 0x74, 0x6c, 0x61, 0x73, 0x73, 0x3a, 0x3a, 0x67, 0x65
        /* <DEDUP_REMOVED lines=171> */
        /*0b32*/ 	.byte	0x3a, 0x69, 0x64, 0x65, 0x6e, 0x74, 0x69, 0x74, 0x79, 0x5d, 0x00
.L_0:


//--------------------- .nv.shared._ZN7cutlass13device_kernelINS_4gemm6kernel13GemmUniversalIN4cute5tupleIJiiiiEEENS1_10collective13CollectiveMmaINS1_34MainloopSm90TmaGmmaWarpSpecializedILi4ENS5_IJNS4_1CILi1EEESB_SB_EEENS1_32KernelTmaWarpSpecializedPingpongEEENS5_IJNSA_ILi64EEENSA_ILi128EEENSA_ILi32EEEEEEaNS5_IJlSB_lEEEaSJ_NS4_8TiledMMAINS4_8MMA_AtomIJNS4_4SM904GMMA27MMA_64x128x32_S32S8S8_SS_TNEEEENS4_6LayoutISC_NS5_IJNSA_ILi0EEESR_SR_EEEEENS5_IJNS4_10UnderscoreESU_SU_EEEEENS4_13SM90_TMA_LOADENS4_14ComposedLayoutINS4_7SwizzleILi1ELi4ELi3EEENS4_18smem_ptr_flag_bitsILi8EEENSQ_INS5_IJNSA_ILi8EEESH_EEENS5_IJSH_SB_EEEEEEEvNS4_8identityESX_S17_vS18_EENS_8epilogue10collective6detail29Sm90TmaWarpSpecializedAdapterINS1B_15DefaultEpilogueIaSJ_SJ_NS1A_6thread17LinearCombinationIaLi1EiiLNS1F_9ScaleType4KindE0ELNS_15FloatRoundStyleE2EaEENS1_15EpilogueDefaultEEEEEvvEEEEvNT_6ParamsE --------------------------
	.section	.nv.shared._ZN7cutlass13device_kernelINS_4gemm6kernel13GemmUniversalIN4cute5tupleIJiiiiEEENS1_10collective13CollectiveMmaINS1_34MainloopSm90TmaGmmaWarpSpecializedILi4ENS5_IJNS4_1CILi1EEESB_SB_EEENS1_32KernelTmaWarpSpecializedPingpongEEENS5_IJNSA_ILi64EEENSA_ILi128EEENSA_ILi32EEEEEEaNS5_IJlSB_lEEEaSJ_NS4_8TiledMMAINS4_8MMA_AtomIJNS4_4SM904GMMA27MMA_64x128x32_S32S8S8_SS_TNEEEENS4_6LayoutISC_NS5_IJNSA_ILi0EEESR_SR_EEEEENS5_IJNS4_10UnderscoreESU_SU_EEEEENS4_13SM90_TMA_LOADENS4_14ComposedLayoutINS4_7SwizzleILi1ELi4ELi3EEENS4_18smem_ptr_flag_bitsILi8EEENSQ_INS5_IJNSA_ILi8EEESH_EEENS5_IJSH_SB_EEEEEEEvNS4_8identityESX_S17_vS18_EENS_8epilogue10collective6detail29Sm90TmaWarpSpecializedAdapterINS1B_15DefaultEpilogueIaSJ_SJ_NS1A_6thread17LinearCombinationIaLi1EiiLNS1F_9ScaleType4KindE0ELNS_15FloatRoundStyleE2EaEENS1_15EpilogueDefaultEEEEEvvEEEEvNT_6ParamsE,"aw",@nobits
	.sectionflags	@""
	.align	16
	.zero		1024


//--------------------- .nv.shared.reserved.0     --------------------------
	.section	.nv.shared.reserved.0,"aw",@nobits
	.weak		__nv_reservedSMEM_offset_0_alias
	.size		__nv_reservedSMEM_offset_0_alias, 0, 0
	.other		__nv_reservedSMEM_offset_0_alias,@"STO_CUDA_RESERVED_SHARED STV_DEFAULT"
__nv_reservedSMEM_offset_0_alias:
	.zero		0


//--------------------- .nv.global                --------------------------
	.section	.nv.global,"aw",@nobits
.nv.global:
	.type		_ZN39_INTERNAL_805b5107_4_k_cu_3e9fc439_48014cute1_E,@object
	.size		_ZN39_INTERNAL_805b5107_4_k_cu_3e9fc439_48014cute1_E,(_ZN39_INTERNAL_805b5107_4_k_cu_3e9fc439_48014cuda3std3__45__cpo6cbeginE - _ZN39_INTERNAL_805b5107_4_k_cu_3e9fc439_48014cute1_E)
_ZN39_INTERNAL_805b5107_4_k_cu_3e9fc439_48014cute1_E:
	.zero		1
	.type		_ZN39_INTERNAL_805b5107_4_k_cu_3e9fc439_48014cuda3std3__45__cpo6cbeginE,@object
	.size		_ZN39_INTERNAL_805b5107_4_k_cu_3e9fc439_48014cuda3std3__45__cpo6cbeginE,(_ZN39_INTERNAL_805b5107_4_k_cu_3e9fc439_48014cuda3std3__48in_placeE - _ZN39_INTERNAL_805b5107_4_k_cu_3e9fc439_48014cuda3std3__45__cpo6cbeginE)
_ZN39_INTERNAL_805b5107_4_k_cu_3e9fc439_48014cuda3std3__45__cpo6cbeginE:
	.zero		1
	.type		_ZN39_INTERNAL_805b5107_4_k_cu_3e9fc439_48014cuda3std3__48in_placeE,@object
	.size		_ZN39_INTERNAL_805b5107_4_k_cu_3e9fc439_48014cuda3std3__48in_placeE,(_ZN39_INTERNAL_805b5107_4_k_cu_3e9fc439_48014cuda3std6ranges3__45__cpo9iter_moveE - _ZN39_INTERNAL_805b5107_4_k_cu_3e9fc439_48014cuda3std3__48in_placeE)
_ZN39_INTERNAL_805b5107_4_k_cu_3e9fc439_48014cuda3std3__48in_placeE:
	.zero		1
	.type		_ZN39_INTERNAL_805b5107_4_k_cu_3e9fc439_48014cuda3std6ranges3__45__cpo9iter_moveE,@object
	.size		_ZN39_INTERNAL_805b5107_4_k_cu_3e9fc439_48014cuda3std6ranges3__45__cpo9iter_moveE,(_ZN39_INTERNAL_805b5107_4_k_cu_3e9fc439_48014cuda3std3__45__cpo5beginE - _ZN39_INTERNAL_805b5107_4_k_cu_3e9fc439_48014cuda3std6ranges3__45__cpo9iter_moveE)
_ZN39_INTERNAL_805b5107_4_k_cu_3e9fc439_48014cuda3std6ranges3__45__cpo9iter_moveE:
	.zero		1
	.type		_ZN39_INTERNAL_805b5107_4_k_cu_3e9fc439_48014cuda3std3__45__cpo5beginE,@object
	.size		_ZN39_INTERNAL_805b5107_4_k_cu_3e9fc439_48014cuda3std3__45__cpo5beginE,(_ZN39_INTERNAL_805b5107_4_k_cu_3e9fc439_48014cuda3std3__441_GLOBAL__N__805b5107_4_k_cu_3e9fc439_48016ignoreE - _ZN39_INTERNAL_805b5107_4_k_cu_3e9fc439_48014cuda3std3__45__cpo5beginE)
_ZN39_INTERNAL_805b5107_4_k_cu_3e9fc439_48014cuda3std3__45__cpo5beginE:
	.zero		1
	.type		_ZN39_INTERNAL_805b5107_4_k_cu_3e9fc439_48014cuda3std3__441_GLOBAL__N__805b5107_4_k_cu_3e9fc439_48016ignoreE,@object
	.size		_ZN39_INTERNAL_805b5107_4_k_cu_3e9fc439_48014cuda3std3__441_GLOBAL__N__805b5107_4_k_cu_3e9fc439_48016ignoreE,(_ZN39_INTERNAL_805b5107_4_k_cu_3e9fc439_48014cute7productE - _ZN39_INTERNAL_805b5107_4_k_cu_3e9fc439_48014cuda3std3__441_GLOBAL__N__805b5107_4_k_cu_3e9fc439_48016ignoreE)
_ZN39_INTERNAL_805b5107_4_k_cu_3e9fc439_48014cuda3std3__441_GLOBAL__N__805b5107_4_k_cu_3e9fc439_48016ignoreE:
	.zero		1
	.type		_ZN39_INTERNAL_805b5107_4_k_cu_3e9fc439_48014cute7productE,@object
	.size		_ZN39_INTERNAL_805b5107_4_k_cu_3e9fc439_48014cute7productE,(_ZN39_INTERNAL_805b5107_4_k_cu_3e9fc439_48014cuda3std3__45__cpo3endE - _ZN39_INTERNAL_805b5107_4_k_cu_3e9fc439_48014cute7productE)
_ZN39_INTERNAL_805b5107_4_k_cu_3e9fc439_48014cute7productE:
	.zero		1
	.type		_ZN39_INTERNAL_805b5107_4_k_cu_3e9fc439_48014cuda3std3__45__cpo3endE,@object
	.size		_ZN39_INTERNAL_805b5107_4_k_cu_3e9fc439_48014cuda3std3__45__cpo3endE,(_ZN39_INTERNAL_805b5107_4_k_cu_3e9fc439_48014cuda3std3__419piecewise_constructE - _ZN39_INTERNAL_805b5107_4_k_cu_3e9fc439_48014cuda3std3__45__cpo3endE)
_ZN39_INTERNAL_805b5107_4_k_cu_3e9fc439_48014cuda3std3__45__cpo3endE:
	.zero		1
	.type		_ZN39_INTERNAL_805b5107_4_k_cu_3e9fc439_48014cuda3std3__419piecewise_constructE,@object
	.size		_ZN39_INTERNAL_805b5107_4_k_cu_3e9fc439_48014cuda3std3__419piecewise_constructE,(_ZN39_INTERNAL_805b5107_4_k_cu_3e9fc439_48014cuda3std3__45__cpo4cendE - _ZN39_INTERNAL_805b5107_4_k_cu_3e9fc439_48014cuda3std3__419piecewise_constructE)
_ZN39_INTERNAL_805b5107_4_k_cu_3e9fc439_48014cuda3std3__419piecewise_constructE:
	.zero		1
	.type		_ZN39_INTERNAL_805b5107_4_k_cu_3e9fc439_48014cuda3std3__45__cpo4cendE,@object
	.size		_ZN39_INTERNAL_805b5107_4_k_cu_3e9fc439_48014cuda3std3__45__cpo4cendE,(_ZN39_INTERNAL_805b5107_4_k_cu_3e9fc439_48014cuda3std6ranges3__45__cpo4swapE - _ZN39_INTERNAL_805b5107_4_k_cu_3e9fc439_48014cuda3std3__45__cpo4cendE)
_ZN39_INTERNAL_805b5107_4_k_cu_3e9fc439_48014cuda3std3__45__cpo4cendE:
	.zero		1
	.type		_ZN39_INTERNAL_805b5107_4_k_cu_3e9fc439_48014cuda3std6ranges3__45__cpo4swapE,@object
	.size		_ZN39_INTERNAL_805b5107_4_k_cu_3e9fc439_48014cuda3std6ranges3__45__cpo4swapE,(.L_8 - _ZN39_INTERNAL_805b5107_4_k_cu_3e9fc439_48014cuda3std6ranges3__45__cpo4swapE)
_ZN39_INTERNAL_805b5107_4_k_cu_3e9fc439_48014cuda3std6ranges3__45__cpo4swapE:
	.zero		1
.L_8:


//--------------------- .nv.constant0._ZN7cutlass13device_kernelINS_4gemm6kernel13GemmUniversalIN4cute5tupleIJiiiiEEENS1_10collective13CollectiveMmaINS1_34MainloopSm90TmaGmmaWarpSpecializedILi4ENS5_IJNS4_1CILi1EEESB_SB_EEENS1_32KernelTmaWarpSpecializedPingpongEEENS5_IJNSA_ILi64EEENSA_ILi128EEENSA_ILi32EEEEEEaNS5_IJlSB_lEEEaSJ_NS4_8TiledMMAINS4_8MMA_AtomIJNS4_4SM904GMMA27MMA_64x128x32_S32S8S8_SS_TNEEEENS4_6LayoutISC_NS5_IJNSA_ILi0EEESR_SR_EEEEENS5_IJNS4_10UnderscoreESU_SU_EEEEENS4_13SM90_TMA_LOADENS4_14ComposedLayoutINS4_7SwizzleILi1ELi4ELi3EEENS4_18smem_ptr_flag_bitsILi8EEENSQ_INS5_IJNSA_ILi8EEESH_EEENS5_IJSH_SB_EEEEEEEvNS4_8identityESX_S17_vS18_EENS_8epilogue10collective6detail29Sm90TmaWarpSpecializedAdapterINS1B_15DefaultEpilogueIaSJ_SJ_NS1A_6thread17LinearCombinationIaLi1EiiLNS1F_9ScaleType4KindE0ELNS_15FloatRoundStyleE2EaEENS1_15EpilogueDefaultEEEEEvvEEEEvNT_6ParamsE --------------------------
	.section	.nv.constant0._ZN7cutlass13device_kernelINS_4gemm6kernel13GemmUniversalIN4cute5tupleIJiiiiEEENS1_10collective13CollectiveMmaINS1_34MainloopSm90TmaGmmaWarpSpecializedILi4ENS5_IJNS4_1CILi1EEESB_SB_EEENS1_32KernelTmaWarpSpecializedPingpongEEENS5_IJNSA_ILi64EEENSA_ILi128EEENSA_ILi32EEEEEEaNS5_IJlSB_lEEEaSJ_NS4_8TiledMMAINS4_8MMA_AtomIJNS4_4SM904GMMA27MMA_64x128x32_S32S8S8_SS_TNEEEENS4_6LayoutISC_NS5_IJNSA_ILi0EEESR_SR_EEEEENS5_IJNS4_10UnderscoreESU_SU_EEEEENS4_13SM90_TMA_LOADENS4_14ComposedLayoutINS4_7SwizzleILi1ELi4ELi3EEENS4_18smem_ptr_flag_bitsILi8EEENSQ_INS5_IJNSA_ILi8EEESH_EEENS5_IJSH_SB_EEEEEEEvNS4_8identityESX_S17_vS18_EENS_8epilogue10collective6detail29Sm90TmaWarpSpecializedAdapterINS1B_15DefaultEpilogueIaSJ_SJ_NS1A_6thread17LinearCombinationIaLi1EiiLNS1F_9ScaleType4KindE0ELNS_15FloatRoundStyleE2EaEENS1_15EpilogueDefaultEEEEEvvEEEEvNT_6ParamsE,"a",@progbits
	.sectionflags	@""
	.align	4
.nv.constant0._ZN7cutlass13device_kernelINS_4gemm6kernel13GemmUniversalIN4cute5tupleIJiiiiEEENS1_10collective13CollectiveMmaINS1_34MainloopSm90TmaGmmaWarpSpecializedILi4ENS5_IJNS4_1CILi1EEESB_SB_EEENS1_32KernelTmaWarpSpecializedPingpongEEENS5_IJNSA_ILi64EEENSA_ILi128EEENSA_ILi32EEEEEEaNS5_IJlSB_lEEEaSJ_NS4_8TiledMMAINS4_8MMA_AtomIJNS4_4SM904GMMA27MMA_64x128x32_S32S8S8_SS_TNEEEENS4_6LayoutISC_NS5_IJNSA_ILi0EEESR_SR_EEEEENS5_IJNS4_10UnderscoreESU_SU_EEEEENS4_13SM90_TMA_LOADENS4_14ComposedLayoutINS4_7SwizzleILi1ELi4ELi3EEENS4_18smem_ptr_flag_bitsILi8EEENSQ_INS5_IJNSA_ILi8EEESH_EEENS5_IJSH_SB_EEEEEEEvNS4_8identityESX_S17_vS18_EENS_8epilogue10collective6detail29Sm90TmaWarpSpecializedAdapterINS1B_15DefaultEpilogueIaSJ_SJ_NS1A_6thread17LinearCombinationIaLi1EiiLNS1F_9ScaleType4KindE0ELNS_15FloatRoundStyleE2EaEENS1_15EpilogueDefaultEEEEEvvEEEEvNT_6ParamsE:
	.zero		1664


//--------------------- SYMBOLS --------------------------

	.type		.nv.reservedSmem.offset0,@object
	.size		.nv.reservedSmem.offset0,0x4
	.type		__assertfail,@function
